	.target	sm_100a

	.elftype	@"ET_EXEC"


//--------------------- .note.nv.tkinfo           --------------------------
	.section	.note.nv.tkinfo,"",@"SHT_NOTE"
	.sectionflags	@"SHF_NOTE_NV_TKINFO"
	.tkinfo
        /*0018*/ 	.word	0x00000002
        /*0030*/ 	.string	""
        /*0030*/ 	.string	"ptxas"
        /*0030*/ 	.string	"Cuda compilation tools, release 13.0, V13.0.88"
        /*0030*/ 	.string	"Build cuda_13.0.r13.0/compiler.36424714_0"
        /*0030*/ 	.string	"-arch sm_100a -m 64 "



//--------------------- .note.nv.cuinfo           --------------------------
	.section	.note.nv.cuinfo,"",@"SHT_NOTE"
	.sectionflags	@"SHF_NOTE_NV_CUINFO"
        /*0018*/ 	.short	0x0002
        /*001a*/ 	.short	0x0064
        /*001c*/ 	.short	0x0082
	.zero		2


//--------------------- .nv.info                  --------------------------
	.section	.nv.info,"",@"SHT_CUDA_INFO"
	.align	4


	//----- nvinfo : EIATTR_REGCOUNT
	.align		4
        /*0000*/ 	.byte	0x04, 0x2f
        /*0002*/ 	.short	(.L_19 - .L_18)
	.align		4
.L_18:
        /*0004*/ 	.word	index@(_ZN7cutlass13device_kernelINS_4gemm6kernel13GemmUniversalIN4cute5tupleIJiiiiEEENS1_10collective13CollectiveMmaINS1_35MainloopSm100TmaUmmaWarpSpecializedILi8ELi2ELi4ENS5_IJNS4_1CILi1EEESB_SB_EEEEENS5_IJNSA_ILi128EEENSA_ILi64EEESF_EEENS_10bfloat16_tENS5_IJlSB_lEEESH_SI_NS4_8TiledMMAINS4_8MMA_AtomIJNS4_20SM100_MMA_F16BF16_SSISH_SH_fLi128ELi64ELNS4_4UMMA5MajorE0ELSN_0ELNSM_7ScaleInE0ELSO_0EEEEEENS4_6LayoutISC_NS5_IJNSA_ILi0EEESS_SS_EEEEENS5_IJNS4_10UnderscoreESV_SV_EEEEENS4_13SM90_TMA_LOADENS4_14ComposedLayoutINS4_7SwizzleILi3ELi4ELi3EEENS4_18smem_ptr_flag_bitsILi16EEENSR_INS5_IJNSA_ILi8EEESF_EEENS5_IJSF_SB_EEEEEEEvNS4_8identityESY_S18_vS19_EENS_8epilogue10collective18CollectiveEpilogueINS1B_23Sm100TmaWarpSpecializedILi3ELi2ELi32ELb1ELb0EEEJSG_NS5_IJNSR_ISE_SB_EENSR_INSA_ILi32EEESB_EEEEESH_SI_SH_SI_NS1B_6fusion15FusionCallbacksIS1F_NS1K_13LinCombEltActINS1B_6thread4GELUESH_fSH_fLNS_15FloatRoundStyleE2EEESG_S1J_JEEENS4_5SM1004TMEM4LOAD26SM100_TMEM_LOAD_32dp32b32xESY_NSZ_INS10_ILi2ELi4ELi3EEES13_NSR_INS5_IJS14_S1H_EEENS5_IJS1H_SB_EEEEEEENS4_39AutoVectorizingCopyWithAssumedAlignmentILi128EEENS4_14SM90_TMA_STOREES20_S22_S22_EEEvvEEEEvNT_6ParamsE)
        /*0008*/ 	.word	0x00000092


	//----- nvinfo : EIATTR_FRAME_SIZE
	.align		4
.L_19:
        /*000c*/ 	.byte	0x04, 0x11
        /*000e*/ 	.short	(.L_21 - .L_20)
	.align		4
.L_20:
        /*0010*/ 	.word	index@($__internal_2_$__cuda_sm10x_tcgen05_guardrail_trap_unallocated_columns_being_dealloced)
        /*0014*/ 	.word	0x00000000


	//----- nvinfo : EIATTR_FRAME_SIZE
	.align		4
.L_21:
        /*0018*/ 	.byte	0x04, 0x11
        /*001a*/ 	.short	(.L_23 - .L_22)
	.align		4
.L_22:
        /*001c*/ 	.word	index@($__internal_1_$__cuda_sm10x_tcgen05_guardrail_trap_phase_invalid_during_alloc)
        /*0020*/ 	.word	0x00000000


	//----- nvinfo : EIATTR_FRAME_SIZE
	.align		4
.L_23:
        /*0024*/ 	.byte	0x04, 0x11
        /*0026*/ 	.short	(.L_25 - .L_24)
	.align		4
.L_24:
        /*0028*/ 	.word	index@($__internal_0_$__cuda_sm10x_tcgen05_guardrail_trap_col_being_dealloced_not_returned_by_alloc)
        /*002c*/ 	.word	0x00000000


	//----- nvinfo : EIATTR_FRAME_SIZE
	.align		4
.L_25:
        /*0030*/ 	.byte	0x04, 0x11
        /*0032*/ 	.short	(.L_27 - .L_26)
	.align		4
.L_26:
        /*0034*/ 	.word	index@(_ZN7cutlass13device_kernelINS_4gemm6kernel13GemmUniversalIN4cute5tupleIJiiiiEEENS1_10collective13CollectiveMmaINS1_35MainloopSm100TmaUmmaWarpSpecializedILi8ELi2ELi4ENS5_IJNS4_1CILi1EEESB_SB_EEEEENS5_IJNSA_ILi128EEENSA_ILi64EEESF_EEENS_10bfloat16_tENS5_IJlSB_lEEESH_SI_NS4_8TiledMMAINS4_8MMA_AtomIJNS4_20SM100_MMA_F16BF16_SSISH_SH_fLi128ELi64ELNS4_4UMMA5MajorE0ELSN_0ELNSM_7ScaleInE0ELSO_0EEEEEENS4_6LayoutISC_NS5_IJNSA_ILi0EEESS_SS_EEEEENS5_IJNS4_10UnderscoreESV_SV_EEEEENS4_13SM90_TMA_LOADENS4_14ComposedLayoutINS4_7SwizzleILi3ELi4ELi3EEENS4_18smem_ptr_flag_bitsILi16EEENSR_INS5_IJNSA_ILi8EEESF_EEENS5_IJSF_SB_EEEEEEEvNS4_8identityESY_S18_vS19_EENS_8epilogue10collective18CollectiveEpilogueINS1B_23Sm100TmaWarpSpecializedILi3ELi2ELi32ELb1ELb0EEEJSG_NS5_IJNSR_ISE_SB_EENSR_INSA_ILi32EEESB_EEEEESH_SI_SH_SI_NS1B_6fusion15FusionCallbacksIS1F_NS1K_13LinCombEltActINS1B_6thread4GELUESH_fSH_fLNS_15FloatRoundStyleE2EEESG_S1J_JEEENS4_5SM1004TMEM4LOAD26SM100_TMEM_LOAD_32dp32b32xESY_NSZ_INS10_ILi2ELi4ELi3EEES13_NSR_INS5_IJS14_S1H_EEENS5_IJS1H_SB_EEEEEEENS4_39AutoVectorizingCopyWithAssumedAlignmentILi128EEENS4_14SM90_TMA_STOREES20_S22_S22_EEEvvEEEEvNT_6ParamsE)
        /*0038*/ 	.word	0x00000000


	//----- nvinfo : EIATTR_MIN_STACK_SIZE
	.align		4
.L_27:
        /*003c*/ 	.byte	0x04, 0x12
        /*003e*/ 	.short	(.L_29 - .L_28)
	.align		4
.L_28:
        /*0040*/ 	.word	index@(_ZN7cutlass13device_kernelINS_4gemm6kernel13GemmUniversalIN4cute5tupleIJiiiiEEENS1_10collective13CollectiveMmaINS1_35MainloopSm100TmaUmmaWarpSpecializedILi8ELi2ELi4ENS5_IJNS4_1CILi1EEESB_SB_EEEEENS5_IJNSA_ILi128EEENSA_ILi64EEESF_EEENS_10bfloat16_tENS5_IJlSB_lEEESH_SI_NS4_8TiledMMAINS4_8MMA_AtomIJNS4_20SM100_MMA_F16BF16_SSISH_SH_fLi128ELi64ELNS4_4UMMA5MajorE0ELSN_0ELNSM_7ScaleInE0ELSO_0EEEEEENS4_6LayoutISC_NS5_IJNSA_ILi0EEESS_SS_EEEEENS5_IJNS4_10UnderscoreESV_SV_EEEEENS4_13SM90_TMA_LOADENS4_14ComposedLayoutINS4_7SwizzleILi3ELi4ELi3EEENS4_18smem_ptr_flag_bitsILi16EEENSR_INS5_IJNSA_ILi8EEESF_EEENS5_IJSF_SB_EEEEEEEvNS4_8identityESY_S18_vS19_EENS_8epilogue10collective18CollectiveEpilogueINS1B_23Sm100TmaWarpSpecializedILi3ELi2ELi32ELb1ELb0EEEJSG_NS5_IJNSR_ISE_SB_EENSR_INSA_ILi32EEESB_EEEEESH_SI_SH_SI_NS1B_6fusion15FusionCallbacksIS1F_NS1K_13LinCombEltActINS1B_6thread4GELUESH_fSH_fLNS_15FloatRoundStyleE2EEESG_S1J_JEEENS4_5SM1004TMEM4LOAD26SM100_TMEM_LOAD_32dp32b32xESY_NSZ_INS10_ILi2ELi4ELi3EEES13_NSR_INS5_IJS14_S1H_EEENS5_IJS1H_SB_EEEEEEENS4_39AutoVectorizingCopyWithAssumedAlignmentILi128EEENS4_14SM90_TMA_STOREES20_S22_S22_EEEvvEEEEvNT_6ParamsE)
        /*0044*/ 	.word	0x00000000
.L_29:


//--------------------- .nv.compat                --------------------------
	.section	.nv.compat,"",@"SHT_CUDA_COMPAT_INFO"
	.align	4
        /*0000*/ 	.byte	0x02, 0x09, 0x01, 0x00, 0x02, 0x02, 0x02, 0x00, 0x02, 0x05, 0x05, 0x00, 0x03, 0x07, 0x01, 0x01
        /*0010*/ 	.byte	0x02, 0x03, 0x01, 0x00, 0x02, 0x06, 0x01, 0x00, 0x04, 0x0b, 0x08, 0x00, 0x01, 0x00, 0x00, 0x00
        /*0020*/ 	.byte	0x00, 0x00, 0x00, 0x00


//--------------------- .nv.info._ZN7cutlass13device_kernelINS_4gemm6kernel13GemmUniversalIN4cute5tupleIJiiiiEEENS1_10collective13CollectiveMmaINS1_35MainloopSm100TmaUmmaWarpSpecializedILi8ELi2ELi4ENS5_IJNS4_1CILi1EEESB_SB_EEEEENS5_IJNSA_ILi128EEENSA_ILi64EEESF_EEENS_10bfloat16_tENS5_IJlSB_lEEESH_SI_NS4_8TiledMMAINS4_8MMA_AtomIJNS4_20SM100_MMA_F16BF16_SSISH_SH_fLi128ELi64ELNS4_4UMMA5MajorE0ELSN_0ELNSM_7ScaleInE0ELSO_0EEEEEENS4_6LayoutISC_NS5_IJNSA_ILi0EEESS_SS_EEEEENS5_IJNS4_10UnderscoreESV_SV_EEEEENS4_13SM90_TMA_LOADENS4_14ComposedLayoutINS4_7SwizzleILi3ELi4ELi3EEENS4_18smem_ptr_flag_bitsILi16EEENSR_INS5_IJNSA_ILi8EEESF_EEENS5_IJSF_SB_EEEEEEEvNS4_8identityESY_S18_vS19_EENS_8epilogue10collective18CollectiveEpilogueINS1B_23Sm100TmaWarpSpecializedILi3ELi2ELi32ELb1ELb0EEEJSG_NS5_IJNSR_ISE_SB_EENSR_INSA_ILi32EEESB_EEEEESH_SI_SH_SI_NS1B_6fusion15FusionCallbacksIS1F_NS1K_13LinCombEltActINS1B_6thread4GELUESH_fSH_fLNS_15FloatRoundStyleE2EEESG_S1J_JEEENS4_5SM1004TMEM4LOAD26SM100_TMEM_LOAD_32dp32b32xESY_NSZ_INS10_ILi2ELi4ELi3EEES13_NSR_INS5_IJS14_S1H_EEENS5_IJS1H_SB_EEEEEEENS4_39AutoVectorizingCopyWithAssumedAlignmentILi128EEENS4_14SM90_TMA_STOREES20_S22_S22_EEEvvEEEEvNT_6ParamsE --------------------------
	.section	.nv.info._ZN7cutlass13device_kernelINS_4gemm6kernel13GemmUniversalIN4cute5tupleIJiiiiEEENS1_10collective13CollectiveMmaINS1_35MainloopSm100TmaUmmaWarpSpecializedILi8ELi2ELi4ENS5_IJNS4_1CILi1EEESB_SB_EEEEENS5_IJNSA_ILi128EEENSA_ILi64EEESF_EEENS_10bfloat16_tENS5_IJlSB_lEEESH_SI_NS4_8TiledMMAINS4_8MMA_AtomIJNS4_20SM100_MMA_F16BF16_SSISH_SH_fLi128ELi64ELNS4_4UMMA5MajorE0ELSN_0ELNSM_7ScaleInE0ELSO_0EEEEEENS4_6LayoutISC_NS5_IJNSA_ILi0EEESS_SS_EEEEENS5_IJNS4_10UnderscoreESV_SV_EEEEENS4_13SM90_TMA_LOADENS4_14ComposedLayoutINS4_7SwizzleILi3ELi4ELi3EEENS4_18smem_ptr_flag_bitsILi16EEENSR_INS5_IJNSA_ILi8EEESF_EEENS5_IJSF_SB_EEEEEEEvNS4_8identityESY_S18_vS19_EENS_8epilogue10collective18CollectiveEpilogueINS1B_23Sm100TmaWarpSpecializedILi3ELi2ELi32ELb1ELb0EEEJSG_NS5_IJNSR_ISE_SB_EENSR_INSA_ILi32EEESB_EEEEESH_SI_SH_SI_NS1B_6fusion15FusionCallbacksIS1F_NS1K_13LinCombEltActINS1B_6thread4GELUESH_fSH_fLNS_15FloatRoundStyleE2EEESG_S1J_JEEENS4_5SM1004TMEM4LOAD26SM100_TMEM_LOAD_32dp32b32xESY_NSZ_INS10_ILi2ELi4ELi3EEES13_NSR_INS5_IJS14_S1H_EEENS5_IJS1H_SB_EEEEEEENS4_39AutoVectorizingCopyWithAssumedAlignmentILi128EEENS4_14SM90_TMA_STOREES20_S22_S22_EEEvvEEEEvNT_6ParamsE,"",@"SHT_CUDA_INFO"
	.sectionflags	@""
	.align	4


	//----- nvinfo : EIATTR_CUDA_API_VERSION
	.align		4
        /*0000*/ 	.byte	0x04, 0x37
        /*0002*/ 	.short	(.L_31 - .L_30)
.L_30:
        /*0004*/ 	.word	0x00000082


	//----- nvinfo : EIATTR_KPARAM_INFO
	.align		4
.L_31:
        /*0008*/ 	.byte	0x04, 0x17
        /*000a*/ 	.short	(.L_33 - .L_32)
.L_32:
        /*000c*/ 	.word	0x00000000
        /*0010*/ 	.short	0x0000
        /*0012*/ 	.short	0x0000
        /*0014*/ 	.byte	0x00, 0xf0, 0x01, 0x20


	//----- nvinfo : EIATTR_AT_ENTRY_FRAGMENTS
	.align		4
.L_33:
        /*0018*/ 	.byte	0x04, 0x4f
        /*001a*/ 	.short	(.L_35 - .L_34)


	//   ....[0]....
.L_34:
        /*001c*/ 	.word	0x00000006


	//----- nvinfo : EIATTR_RESERVED_SMEM_USED
	.align		4
.L_35:
        /*0020*/ 	.byte	0x01, 0x41
	.zero		2


	//----- nvinfo : EIATTR_SPARSE_MMA_MASK
	.align		4
        /*0024*/ 	.byte	0x03, 0x50
        /*0026*/ 	.short	0x0000


	//----- nvinfo : EIATTR_TCGEN05_1CTA_USED
	.align		4
        /*0028*/ 	.byte	0x01, 0x51
	.zero		2


	//----- nvinfo : EIATTR_MAXREG_COUNT
	.align		4
        /*002c*/ 	.byte	0x03, 0x1b
        /*002e*/ 	.short	0x00ff


	//----- nvinfo : EIATTR_NUM_BARRIERS
	.align		4
        /*0030*/ 	.byte	0x02, 0x4c
        /*0032*/ 	.byte	0x07
	.zero		1


	//----- nvinfo : EIATTR_EXTERNS
	.align		4
        /*0034*/ 	.byte	0x04, 0x0f
        /*0036*/ 	.short	(.L_37 - .L_36)


	//   ....[0]....
	.align		4
.L_36:
        /*0038*/ 	.word	index@(__assertfail)


	//----- nvinfo : EIATTR_MERCURY_ISA_VERSION
	.align		4
.L_37:
        /*003c*/ 	.byte	0x03, 0x5f
        /*003e*/ 	.short	0x0101


	//----- nvinfo : EIATTR_INT_WARP_WIDE_INSTR_OFFSETS
	.align		4
        /*0040*/ 	.byte	0x04, 0x31
        /*0042*/ 	.short	(.L_39 - .L_38)


	//   ....[0]....
.L_38:
        /*0044*/ 	.word	0x00001e00


	//   ....[1]....
        /*0048*/ 	.word	0x00003a90


	//   ....[2]....
        /*004c*/ 	.word	0x00003ab0


	//   ....[3]....
        /*0050*/ 	.word	0x00003ae0


	//   ....[4]....
        /*0054*/ 	.word	0x000043f0


	//   ....[5]....
        /*0058*/ 	.word	0x00004410


	//   ....[6]....
        /*005c*/ 	.word	0x000046e0


	//   ....[7]....
        /*0060*/ 	.word	0x00004810


	//----- nvinfo : EIATTR_COOP_GROUP_MASK_REGIDS
	.align		4
.L_39:
        /*0064*/ 	.byte	0x04, 0x29
        /*0066*/ 	.short	(.L_41 - .L_40)


	//   ....[0]....
.L_40:
        /*0068*/ 	.word	0xffffffff


	//   ....[1]....
        /*006c*/ 	.word	0xffffffff


	//   ....[2]....
        /*0070*/ 	.word	0xffffffff


	//   ....[3]....
        /*0074*/ 	.word	0xffffffff


	//   ....[4]....
        /*0078*/ 	.word	0xffffffff


	//   ....[5]....
        /*007c*/ 	.word	0xffffffff


	//   ....[6]....
        /*0080*/ 	.word	0xffffffff


	//   ....[7]....
        /*0084*/ 	.word	0xffffffff


	//   ....[8]....
        /*0088*/ 	.word	0xffffffff


	//   ....[9]....
        /*008c*/ 	.word	0xffffffff


	//   ....[10]....
        /*0090*/ 	.word	0xffffffff


	//   ....[11]....
        /*0094*/ 	.word	0xffffffff


	//   ....[12]....
        /*0098*/ 	.word	0xffffffff


	//----- nvinfo : EIATTR_COOP_GROUP_INSTR_OFFSETS
	.align		4
.L_41:
        /*009c*/ 	.byte	0x04, 0x28
        /*009e*/ 	.short	(.L_43 - .L_42)


	//   ....[0]....
.L_42:
        /*00a0*/ 	.word	0x00000090


	//   ....[1]....
        /*00a4*/ 	.word	0x000004a0


	//   ....[2]....
        /*00a8*/ 	.word	0x00000690


	//   ....[3]....
        /*00ac*/ 	.word	0x00000810


	//   ....[4]....
        /*00b0*/ 	.word	0x00000910


	//   ....[5]....
        /*00b4*/ 	.word	0x00000a80


	//   ....[6]....
        /*00b8*/ 	.word	0x00000c20


	//   ....[7]....
        /*00bc*/ 	.word	0x00001ce0


	//   ....[8]....
        /*00c0*/ 	.word	0x00002d00


	//   ....[9]....
        /*00c4*/ 	.word	0x00002f10


	//   ....[10]....
        /*00c8*/ 	.word	0x00002f40


	//   ....[11]....
        /*00cc*/ 	.word	0x00003970


	//   ....[12]....
        /*00d0*/ 	.word	0x00003ba0


	//----- nvinfo : EIATTR_VRC_CTA_INIT_COUNT
	.align		4
.L_43:
        /*00d4*/ 	.byte	0x02, 0x4a
        /*00d6*/ 	.byte	0x80
	.zero		1


	//----- nvinfo : EIATTR_SYSCALL_OFFSETS
	.align		4
        /*00d8*/ 	.byte	0x04, 0x46
        /*00da*/ 	.short	(.L_45 - .L_44)


	//   ....[0]....
.L_44:
        /*00dc*/ 	.word	0x00005360


	//   ....[1]....
        /*00e0*/ 	.word	0x00005450


	//   ....[2]....
        /*00e4*/ 	.word	0x00005e50


	//----- nvinfo : EIATTR_MBARRIER_INSTR_OFFSETS
	.align		4
.L_45:
        /*00e8*/ 	.byte	0x04, 0x39
        /*00ea*/ 	.short	(.L_47 - .L_46)


	//   ....[0]....
.L_46:
        /*00ec*/ 	.word	0x00000580
        /*00f0*/ 	.word	0x000000ff
        /*00f4*/ 	.word	0x00000000
        /*00f8*/ 	.short	0x0100
        /*00fa*/ 	.byte	0x06
	.zero		1


	//   ....[1]....
        /*00fc*/ 	.word	0x00000590
        /*0100*/ 	.word	0x000000ff
        /*0104*/ 	.word	0x00000040
        /*0108*/ 	.short	0x0100
        /*010a*/ 	.byte	0x06
	.zero		1


	//   ....[2]....
        /*010c*/ 	.word	0x000005a0
        /*0110*/ 	.word	0x000000ff
        /*0114*/ 	.word	0x00000008
        /*0118*/ 	.short	0x0100
        /*011a*/ 	.byte	0x06
	.zero		1


	//   ....[3]....
        /*011c*/ 	.word	0x000005b0
        /*0120*/ 	.word	0x000000ff
        /*0124*/ 	.word	0x00000048
        /*0128*/ 	.short	0x0100
        /*012a*/ 	.byte	0x06
	.zero		1


	//   ....[4]....
        /*012c*/ 	.word	0x000005c0
        /*0130*/ 	.word	0x000000ff
        /*0134*/ 	.word	0x00000010
        /*0138*/ 	.short	0x0100
        /*013a*/ 	.byte	0x06
	.zero		1


	//   ....[5]....
        /*013c*/ 	.word	0x000005d0
        /*0140*/ 	.word	0x000000ff
        /*0144*/ 	.word	0x00000050
        /*0148*/ 	.short	0x0100
        /*014a*/ 	.byte	0x06
	.zero		1


	//   ....[6]....
        /*014c*/ 	.word	0x000005e0
        /*0150*/ 	.word	0x000000ff
        /*0154*/ 	.word	0x00000018
        /*0158*/ 	.short	0x0100
        /*015a*/ 	.byte	0x06
	.zero		1


	//   ....[7]....
        /*015c*/ 	.word	0x000005f0
        /*0160*/ 	.word	0x000000ff
        /*0164*/ 	.word	0x00000058
        /*0168*/ 	.short	0x0100
        /*016a*/ 	.byte	0x06
	.zero		1


	//   ....[8]....
        /*016c*/ 	.word	0x00000600
        /*0170*/ 	.word	0x000000ff
        /*0174*/ 	.word	0x00000020
        /*0178*/ 	.short	0x0100
        /*017a*/ 	.byte	0x06
	.zero		1


	//   ....[9]....
        /*017c*/ 	.word	0x00000610
        /*0180*/ 	.word	0x000000ff
        /*0184*/ 	.word	0x00000060
        /*0188*/ 	.short	0x0100
        /*018a*/ 	.byte	0x06
	.zero		1


	//   ....[10]....
        /*018c*/ 	.word	0x00000620
        /*0190*/ 	.word	0x000000ff
        /*0194*/ 	.word	0x00000028
        /*0198*/ 	.short	0x0100
        /*019a*/ 	.byte	0x06
	.zero		1


	//   ....[11]....
        /*019c*/ 	.word	0x00000630
        /*01a0*/ 	.word	0x000000ff
        /*01a4*/ 	.word	0x00000068
        /*01a8*/ 	.short	0x0100
        /*01aa*/ 	.byte	0x06
	.zero		1


	//   ....[12]....
        /*01ac*/ 	.word	0x00000640
        /*01b0*/ 	.word	0x000000ff
        /*01b4*/ 	.word	0x00000030
        /*01b8*/ 	.short	0x0100
        /*01ba*/ 	.byte	0x06
	.zero		1


	//   ....[13]....
        /*01bc*/ 	.word	0x00000650
        /*01c0*/ 	.word	0x000000ff
        /*01c4*/ 	.word	0x00000070
        /*01c8*/ 	.short	0x0100
        /*01ca*/ 	.byte	0x06
	.zero		1


	//   ....[14]....
        /*01cc*/ 	.word	0x00000660
        /*01d0*/ 	.word	0x000000ff
        /*01d4*/ 	.word	0x00000038
        /*01d8*/ 	.short	0x0100
        /*01da*/ 	.byte	0x06
	.zero		1


	//   ....[15]....
        /*01dc*/ 	.word	0x00000670
        /*01e0*/ 	.word	0x000000ff
        /*01e4*/ 	.word	0x00000078
        /*01e8*/ 	.short	0x0100
        /*01ea*/ 	.byte	0x06
	.zero		1


	//   ....[16]....
        /*01ec*/ 	.word	0x000007a0
        /*01f0*/ 	.word	0x000000ff
        /*01f4*/ 	.word	0x00000080
        /*01f8*/ 	.short	0x0100
        /*01fa*/ 	.byte	0x07
	.zero		1


	//   ....[17]....
        /*01fc*/ 	.word	0x000007b0
        /*0200*/ 	.word	0x000000ff
        /*0204*/ 	.word	0x00000098
        /*0208*/ 	.short	0x0100
        /*020a*/ 	.byte	0x07
	.zero		1


	//   ....[18]....
        /*020c*/ 	.word	0x000007c0
        /*0210*/ 	.word	0x000000ff
        /*0214*/ 	.word	0x00000088
        /*0218*/ 	.short	0x0100
        /*021a*/ 	.byte	0x07
	.zero		1


	//   ....[19]....
        /*021c*/ 	.word	0x000007d0
        /*0220*/ 	.word	0x000000ff
        /*0224*/ 	.word	0x000000a0
        /*0228*/ 	.short	0x0100
        /*022a*/ 	.byte	0x07
	.zero		1


	//   ....[20]....
        /*022c*/ 	.word	0x000007e0
        /*0230*/ 	.word	0x000000ff
        /*0234*/ 	.word	0x00000090
        /*0238*/ 	.short	0x0100
        /*023a*/ 	.byte	0x07
	.zero		1


	//   ....[21]....
        /*023c*/ 	.word	0x000007f0
        /*0240*/ 	.word	0x000000ff
        /*0244*/ 	.word	0x000000a8
        /*0248*/ 	.short	0x0100
        /*024a*/ 	.byte	0x07
	.zero		1


	//   ....[22]....
        /*024c*/ 	.word	0x000008e0
        /*0250*/ 	.word	0x000000ff
        /*0254*/ 	.word	0x000000b0
        /*0258*/ 	.short	0x0100
        /*025a*/ 	.byte	0x06
	.zero		1


	//   ....[23]....
        /*025c*/ 	.word	0x000008f0
        /*0260*/ 	.word	0x000000ff
        /*0264*/ 	.word	0x000000b8
        /*0268*/ 	.short	0x0100
        /*026a*/ 	.byte	0x06
	.zero		1


	//   ....[24]....
        /*026c*/ 	.word	0x00000a30
        /*0270*/ 	.word	0x000000ff
        /*0274*/ 	.word	0x000000c0
        /*0278*/ 	.short	0x0100
        /*027a*/ 	.byte	0x06
	.zero		1


	//   ....[25]....
        /*027c*/ 	.word	0x00000a40
        /*0280*/ 	.word	0x000000ff
        /*0284*/ 	.word	0x000000d0
        /*0288*/ 	.short	0x0100
        /*028a*/ 	.byte	0x06
	.zero		1


	//   ....[26]....
        /*028c*/ 	.word	0x00000a50
        /*0290*/ 	.word	0x000000ff
        /*0294*/ 	.word	0x000000c8
        /*0298*/ 	.short	0x0100
        /*029a*/ 	.byte	0x06
	.zero		1


	//   ....[27]....
        /*029c*/ 	.word	0x00000a60
        /*02a0*/ 	.word	0x000000ff
        /*02a4*/ 	.word	0x000000d8
        /*02a8*/ 	.short	0x0100
        /*02aa*/ 	.byte	0x06
	.zero		1


	//   ....[28]....
        /*02ac*/ 	.word	0x00000b90
        /*02b0*/ 	.word	0x000000ff
        /*02b4*/ 	.word	0x000000e0
        /*02b8*/ 	.short	0x0100
        /*02ba*/ 	.byte	0x07
	.zero		1


	//   ....[29]....
        /*02bc*/ 	.word	0x00000ba0
        /*02c0*/ 	.word	0x000000ff
        /*02c4*/ 	.word	0x00000100
        /*02c8*/ 	.short	0x0100
        /*02ca*/ 	.byte	0x07
	.zero		1


	//   ....[30]....
        /*02cc*/ 	.word	0x00000bb0
        /*02d0*/ 	.word	0x000000ff
        /*02d4*/ 	.word	0x000000e8
        /*02d8*/ 	.short	0x0100
        /*02da*/ 	.byte	0x07
	.zero		1


	//   ....[31]....
        /*02dc*/ 	.word	0x00000bc0
        /*02e0*/ 	.word	0x000000ff
        /*02e4*/ 	.word	0x00000108
        /*02e8*/ 	.short	0x0100
        /*02ea*/ 	.byte	0x07
	.zero		1


	//   ....[32]....
        /*02ec*/ 	.word	0x00000bd0
        /*02f0*/ 	.word	0x000000ff
        /*02f4*/ 	.word	0x000000f0
        /*02f8*/ 	.short	0x0100
        /*02fa*/ 	.byte	0x07
	.zero		1


	//   ....[33]....
        /*02fc*/ 	.word	0x00000be0
        /*0300*/ 	.word	0x000000ff
        /*0304*/ 	.word	0x00000110
        /*0308*/ 	.short	0x0100
        /*030a*/ 	.byte	0x07
	.zero		1


	//   ....[34]....
        /*030c*/ 	.word	0x00000bf0
        /*0310*/ 	.word	0x000000ff
        /*0314*/ 	.word	0x000000f8
        /*0318*/ 	.short	0x0100
        /*031a*/ 	.byte	0x07
	.zero		1


	//   ....[35]....
        /*031c*/ 	.word	0x00000c00
        /*0320*/ 	.word	0x000000ff
        /*0324*/ 	.word	0x00000118
        /*0328*/ 	.short	0x0100
        /*032a*/ 	.byte	0x07
	.zero		1


	//   ....[36]....
        /*032c*/ 	.word	0x00000cf0
        /*0330*/ 	.word	0x000000ff
        /*0334*/ 	.word	0x00000120
        /*0338*/ 	.short	0x0100
        /*033a*/ 	.byte	0x06
	.zero		1


	//   ....[37]....
        /*033c*/ 	.word	0x00000d00
        /*0340*/ 	.word	0x000000ff
        /*0344*/ 	.word	0x00000130
        /*0348*/ 	.short	0x0100
        /*034a*/ 	.byte	0x06
	.zero		1


	//   ....[38]....
        /*034c*/ 	.word	0x00000d10
        /*0350*/ 	.word	0x000000ff
        /*0354*/ 	.word	0x00000128
        /*0358*/ 	.short	0x0100
        /*035a*/ 	.byte	0x06
	.zero		1


	//   ....[39]....
        /*035c*/ 	.word	0x00000d20
        /*0360*/ 	.word	0x000000ff
        /*0364*/ 	.word	0x00000138
        /*0368*/ 	.short	0x0100
        /*036a*/ 	.byte	0x06
	.zero		1


	//   ....[40]....
        /*036c*/ 	.word	0x000015d0
        /*0370*/ 	.word	0x00000003
        /*0374*/ 	.word	0x00000130
        /*0378*/ 	.short	0x010a
        /*037a*/ 	.byte	0xff
	.zero		1


	//   ....[41]....
        /*037c*/ 	.word	0x00001600
        /*0380*/ 	.word	0x00000003
        /*0384*/ 	.word	0x00000120
        /*0388*/ 	.short	0x0101
        /*038a*/ 	.byte	0xff
	.zero		1


	//   ....[42]....
        /*038c*/ 	.word	0x000016d0
        /*0390*/ 	.word	0x000000ff
        /*0394*/ 	.word	0x00000040
        /*0398*/ 	.short	0x010a
        /*039a*/ 	.byte	0x08
	.zero		1


	//   ....[43]....
        /*039c*/ 	.word	0x00001770
        /*03a0*/ 	.word	0x000000ff
        /*03a4*/ 	.word	0x00000040
        /*03a8*/ 	.short	0x010a
        /*03aa*/ 	.byte	0x21
	.zero		1


	//   ....[44]....
        /*03ac*/ 	.word	0x000018c0
        /*03b0*/ 	.word	0x000000ff
        /*03b4*/ 	.word	0x00000040
        /*03b8*/ 	.short	0x010a
        /*03ba*/ 	.byte	0x08
	.zero		1


	//   ....[45]....
        /*03bc*/ 	.word	0x000019f0
        /*03c0*/ 	.word	0x000000ff
        /*03c4*/ 	.word	0x000000b8
        /*03c8*/ 	.short	0x0101
        /*03ca*/ 	.byte	0x05
	.zero		1


	//   ....[46]....
        /*03cc*/ 	.word	0x00001a00
        /*03d0*/ 	.word	0x000000ff
        /*03d4*/ 	.word	0x00000040
        /*03d8*/ 	.short	0x010a
        /*03da*/ 	.byte	0x08
	.zero		1


	//   ....[47]....
        /*03dc*/ 	.word	0x00001a80
        /*03e0*/ 	.word	0x000000ff
        /*03e4*/ 	.word	0x00000040
        /*03e8*/ 	.short	0x010a
        /*03ea*/ 	.byte	0x11
	.zero		1


	//   ....[48]....
        /*03ec*/ 	.word	0x00001bd0
        /*03f0*/ 	.word	0x000000ff
        /*03f4*/ 	.word	0x00000040
        /*03f8*/ 	.short	0x010a
        /*03fa*/ 	.byte	0x08
	.zero		1


	//   ....[49]....
        /*03fc*/ 	.word	0x00001d10
        /*0400*/ 	.word	0x00000002
        /*0404*/ 	.word	0x000000c0
        /*0408*/ 	.short	0x010a
        /*040a*/ 	.byte	0xff
	.zero		1


	//   ....[50]....
        /*040c*/ 	.word	0x00001dd0
        /*0410*/ 	.word	0x00000002
        /*0414*/ 	.word	0x00000000
        /*0418*/ 	.short	0x0101
        /*041a*/ 	.byte	0xff
	.zero		1


	//   ....[51]....
        /*041c*/ 	.word	0x00002330
        /*0420*/ 	.word	0x000000ff
        /*0424*/ 	.word	0x00000000
        /*0428*/ 	.short	0x010a
        /*042a*/ 	.byte	0x04
	.zero		1


	//   ....[52]....
        /*042c*/ 	.word	0x000023c0
        /*0430*/ 	.word	0x000000ff
        /*0434*/ 	.word	0x00000000
        /*0438*/ 	.short	0x010a
        /*043a*/ 	.byte	0x04
	.zero		1


	//   ....[53]....
        /*043c*/ 	.word	0x00002450
        /*0440*/ 	.word	0x000000ff
        /*0444*/ 	.word	0x00000000
        /*0448*/ 	.short	0x010a
        /*044a*/ 	.byte	0x04
	.zero		1


	//   ....[54]....
        /*044c*/ 	.word	0x000024e0
        /*0450*/ 	.word	0x000000ff
        /*0454*/ 	.word	0x00000000
        /*0458*/ 	.short	0x010a
        /*045a*/ 	.byte	0x04
	.zero		1


	//   ....[55]....
        /*045c*/ 	.word	0x00002570
        /*0460*/ 	.word	0x000000ff
        /*0464*/ 	.word	0x00000000
        /*0468*/ 	.short	0x010a
        /*046a*/ 	.byte	0x04
	.zero		1


	//   ....[56]....
        /*046c*/ 	.word	0x00002600
        /*0470*/ 	.word	0x000000ff
        /*0474*/ 	.word	0x00000000
        /*0478*/ 	.short	0x010a
        /*047a*/ 	.byte	0x04
	.zero		1


	//   ....[57]....
        /*047c*/ 	.word	0x00002690
        /*0480*/ 	.word	0x000000ff
        /*0484*/ 	.word	0x00000000
        /*0488*/ 	.short	0x010a
        /*048a*/ 	.byte	0x04
	.zero		1


	//   ....[58]....
        /*048c*/ 	.word	0x00002730
        /*0490*/ 	.word	0x00000000
        /*0494*/ 	.word	0x00000000
        /*0498*/ 	.short	0x010a
        /*049a*/ 	.byte	0xff
	.zero		1


	//   ....[59]....
        /*049c*/ 	.word	0x00002850
        /*04a0*/ 	.word	0x00000000
        /*04a4*/ 	.word	0x00000120
        /*04a8*/ 	.short	0x010a
        /*04aa*/ 	.byte	0xff
	.zero		1


	//   ....[60]....
        /*04ac*/ 	.word	0x000028b0
        /*04b0*/ 	.word	0x00000004
        /*04b4*/ 	.word	0x00000000
        /*04b8*/ 	.short	0x0101
        /*04ba*/ 	.byte	0xff
	.zero		1


	//   ....[61]....
        /*04bc*/ 	.word	0x000028d0
        /*04c0*/ 	.word	0x000000ff
        /*04c4*/ 	.word	0x000000d0
        /*04c8*/ 	.short	0x010a
        /*04ca*/ 	.byte	0x05
	.zero		1


	//   ....[62]....
        /*04cc*/ 	.word	0x000029f0
        /*04d0*/ 	.word	0x00000000
        /*04d4*/ 	.word	0x000000c0
        /*04d8*/ 	.short	0x010a
        /*04da*/ 	.byte	0xff
	.zero		1


	//   ....[63]....
        /*04dc*/ 	.word	0x00002b00
        /*04e0*/ 	.word	0x00000000
        /*04e4*/ 	.word	0x00000000
        /*04e8*/ 	.short	0x0101
        /*04ea*/ 	.byte	0xff
	.zero		1


	//   ....[64]....
        /*04ec*/ 	.word	0x00002b90
        /*04f0*/ 	.word	0x000000ff
        /*04f4*/ 	.word	0x000000d0
        /*04f8*/ 	.short	0x0106
        /*04fa*/ 	.byte	0x05
	.zero		1


	//   ....[65]....
        /*04fc*/ 	.word	0x00002bb0
        /*0500*/ 	.word	0x000000ff
        /*0504*/ 	.word	0x000000d0
        /*0508*/ 	.short	0x010a
        /*050a*/ 	.byte	0x05
	.zero		1


	//   ....[66]....
        /*050c*/ 	.word	0x00002c40
        /*0510*/ 	.word	0x000000ff
        /*0514*/ 	.word	0x000000d0
        /*0518*/ 	.short	0x0106
        /*051a*/ 	.byte	0x04
	.zero		1


	//   ....[67]....
        /*051c*/ 	.word	0x00002c80
        /*0520*/ 	.word	0x00000000
        /*0524*/ 	.word	0x000000d0
        /*0528*/ 	.short	0x010a
        /*052a*/ 	.byte	0xff
	.zero		1


	//   ....[68]....
        /*052c*/ 	.word	0x000031c0
        /*0530*/ 	.word	0x00000000
        /*0534*/ 	.word	0x000000c0
        /*0538*/ 	.short	0x010a
        /*053a*/ 	.byte	0xff
	.zero		1


	//   ....[69]....
        /*053c*/ 	.word	0x000032d0
        /*0540*/ 	.word	0x00000003
        /*0544*/ 	.word	0x00000000
        /*0548*/ 	.short	0x0101
        /*054a*/ 	.byte	0xff
	.zero		1


	//   ....[70]....
        /*054c*/ 	.word	0x000032e0
        /*0550*/ 	.word	0x000000ff
        /*0554*/ 	.word	0x00000000
        /*0558*/ 	.short	0x010a
        /*055a*/ 	.byte	0x06
	.zero		1


	//   ....[71]....
        /*055c*/ 	.word	0x00003300
        /*0560*/ 	.word	0x000000ff
        /*0564*/ 	.word	0x00000100
        /*0568*/ 	.short	0x010a
        /*056a*/ 	.byte	0x07
	.zero		1


	//   ....[72]....
        /*056c*/ 	.word	0x000033d0
        /*0570*/ 	.word	0x000000ff
        /*0574*/ 	.word	0x00000000
        /*0578*/ 	.short	0x010a
        /*057a*/ 	.byte	0x06
	.zero		1


	//   ....[73]....
        /*057c*/ 	.word	0x00003500
        /*0580*/ 	.word	0x000000ff
        /*0584*/ 	.word	0x00000000
        /*0588*/ 	.short	0x010a
        /*058a*/ 	.byte	0x1a
	.zero		1


	//   ....[74]....
        /*058c*/ 	.word	0x000037a0
        /*0590*/ 	.word	0x000000ff
        /*0594*/ 	.word	0x00000000
        /*0598*/ 	.short	0x010a
        /*059a*/ 	.byte	0x06
	.zero		1


	//   ....[75]....
        /*059c*/ 	.word	0x00003830
        /*05a0*/ 	.word	0x000000ff
        /*05a4*/ 	.word	0x00000000
        /*05a8*/ 	.short	0x010a
        /*05aa*/ 	.byte	0x06
	.zero		1


	//   ....[76]....
        /*05ac*/ 	.word	0x000038c0
        /*05b0*/ 	.word	0x000000ff
        /*05b4*/ 	.word	0x00000000
        /*05b8*/ 	.short	0x010a
        /*05ba*/ 	.byte	0x06
	.zero		1


	//   ....[77]....
        /*05bc*/ 	.word	0x00003950
        /*05c0*/ 	.word	0x000000ff
        /*05c4*/ 	.word	0x00000000
        /*05c8*/ 	.short	0x010a
        /*05ca*/ 	.byte	0x07
	.zero		1


	//   ....[78]....
        /*05cc*/ 	.word	0x00003d90
        /*05d0*/ 	.word	0x00000000
        /*05d4*/ 	.word	0x000000c0
        /*05d8*/ 	.short	0x010a
        /*05da*/ 	.byte	0xff
	.zero		1


	//   ....[79]....
        /*05dc*/ 	.word	0x00003e50
        /*05e0*/ 	.word	0x00000000
        /*05e4*/ 	.word	0x00000000
        /*05e8*/ 	.short	0x0101
        /*05ea*/ 	.byte	0xff
	.zero		1


	//   ....[80]....
        /*05ec*/ 	.word	0x00004170
        /*05f0*/ 	.word	0x000000ff
        /*05f4*/ 	.word	0x000000b8
        /*05f8*/ 	.short	0x010a
        /*05fa*/ 	.byte	0x0d
	.zero		1


	//   ....[81]....
        /*05fc*/ 	.word	0x00004390
        /*0600*/ 	.word	0x000000ff
        /*0604*/ 	.word	0x00000098
        /*0608*/ 	.short	0x010a
        /*060a*/ 	.byte	0x10
	.zero		1


	//   ....[82]....
        /*060c*/ 	.word	0x000045a0
        /*0610*/ 	.word	0x000000ff
        /*0614*/ 	.word	0x00000080
        /*0618*/ 	.short	0x010b
        /*061a*/ 	.byte	0x10
	.zero		1


	//   ....[83]....
        /*061c*/ 	.word	0x00004620
        /*0620*/ 	.word	0x000000ff
        /*0624*/ 	.word	0x00000000
        /*0628*/ 	.short	0x0101
        /*062a*/ 	.byte	0x11
	.zero		1


	//   ....[84]....
        /*062c*/ 	.word	0x00004650
        /*0630*/ 	.word	0x000000ff
        /*0634*/ 	.word	0x00000098
        /*0638*/ 	.short	0x010a
        /*063a*/ 	.byte	0x0e
	.zero		1


	//   ....[85]....
        /*063c*/ 	.word	0x00004860
        /*0640*/ 	.word	0x000000ff
        /*0644*/ 	.word	0x00000080
        /*0648*/ 	.short	0x010b
        /*064a*/ 	.byte	0x0e
	.zero		1


	//   ....[86]....
        /*064c*/ 	.word	0x000048d0
        /*0650*/ 	.word	0x000000ff
        /*0654*/ 	.word	0x00000000
        /*0658*/ 	.short	0x0101
        /*065a*/ 	.byte	0x10
	.zero		1


	//   ....[87]....
        /*065c*/ 	.word	0x00004920
        /*0660*/ 	.word	0x000000ff
        /*0664*/ 	.word	0x00000000
        /*0668*/ 	.short	0x010a
        /*066a*/ 	.byte	0x04
	.zero		1


	//   ....[88]....
        /*066c*/ 	.word	0x000049b0
        /*0670*/ 	.word	0x000000ff
        /*0674*/ 	.word	0x00000000
        /*0678*/ 	.short	0x010a
        /*067a*/ 	.byte	0x04
	.zero		1


	//   ....[89]....
        /*067c*/ 	.word	0x00004a50
        /*0680*/ 	.word	0x00000000
        /*0684*/ 	.word	0x00000000
        /*0688*/ 	.short	0x010a
        /*068a*/ 	.byte	0xff
	.zero		1


	//   ....[90]....
        /*068c*/ 	.word	0x00004d00
        /*0690*/ 	.word	0x00000000
        /*0694*/ 	.word	0x000000c0
        /*0698*/ 	.short	0x010a
        /*069a*/ 	.byte	0xff
	.zero		1


	//   ....[91]....
        /*069c*/ 	.word	0x00004dc0
        /*06a0*/ 	.word	0x00000000
        /*06a4*/ 	.word	0x00000000
        /*06a8*/ 	.short	0x0101
        /*06aa*/ 	.byte	0xff
	.zero		1


	//   ....[92]....
        /*06ac*/ 	.word	0x000058e0
        /*06b0*/ 	.word	0x00000005
        /*06b4*/ 	.word	0x00000080
        /*06b8*/ 	.short	0x010a
        /*06ba*/ 	.byte	0xff
	.zero		1


	//   ....[93]....
        /*06bc*/ 	.word	0x00005960
        /*06c0*/ 	.word	0x00000007
        /*06c4*/ 	.word	0x000000e0
        /*06c8*/ 	.short	0x010a
        /*06ca*/ 	.byte	0xff
	.zero		1


	//   ....[94]....
        /*06cc*/ 	.word	0x00005b40
        /*06d0*/ 	.word	0x00000003
        /*06d4*/ 	.word	0x00000080
        /*06d8*/ 	.short	0x010a
        /*06da*/ 	.byte	0xff
	.zero		1


	//   ....[95]....
        /*06dc*/ 	.word	0x00005d00
        /*06e0*/ 	.word	0x00000047
        /*06e4*/ 	.word	0x000000e0
        /*06e8*/ 	.short	0x010a
        /*06ea*/ 	.byte	0xff
	.zero		1


	//   ....[96]....
        /*06ec*/ 	.word	0x00009880
        /*06f0*/ 	.word	0x00000026
        /*06f4*/ 	.word	0x00000000
        /*06f8*/ 	.short	0x0101
        /*06fa*/ 	.byte	0xff
	.zero		1


	//   ....[97]....
        /*06fc*/ 	.word	0x00009c30
        /*0700*/ 	.word	0x00000000
        /*0704*/ 	.word	0x00000000
        /*0708*/ 	.short	0x0101
        /*070a*/ 	.byte	0xff
	.zero		1


	//   ....[98]....
        /*070c*/ 	.word	0x00009cf0
        /*0710*/ 	.word	0x00000003
        /*0714*/ 	.word	0x00000080
        /*0718*/ 	.short	0x010a
        /*071a*/ 	.byte	0xff
	.zero		1


	//   ....[99]....
        /*071c*/ 	.word	0x00009f70
        /*0720*/ 	.word	0x00000000
        /*0724*/ 	.word	0x00000000
        /*0728*/ 	.short	0x0101
        /*072a*/ 	.byte	0xff
	.zero		1


	//   ....[100]....
        /*072c*/ 	.word	0x00009f90
        /*0730*/ 	.word	0x00000003
        /*0734*/ 	.word	0x00000130
        /*0738*/ 	.short	0x010a
        /*073a*/ 	.byte	0xff
	.zero		1


	//   ....[101]....
        /*073c*/ 	.word	0x00009ff0
        /*0740*/ 	.word	0x00000002
        /*0744*/ 	.word	0x00000040
        /*0748*/ 	.short	0x010a
        /*074a*/ 	.byte	0xff
	.zero		1


	//   ....[102]....
        /*074c*/ 	.word	0x0000a050
        /*0750*/ 	.word	0x00000002
        /*0754*/ 	.word	0x00000040
        /*0758*/ 	.short	0x010a
        /*075a*/ 	.byte	0xff
	.zero		1


	//   ....[103]....
        /*075c*/ 	.word	0x0000a0a0
        /*0760*/ 	.word	0x00000002
        /*0764*/ 	.word	0x000000c0
        /*0768*/ 	.short	0x010a
        /*076a*/ 	.byte	0xff
	.zero		1


	//   ....[104]....
        /*076c*/ 	.word	0x0000a100
        /*0770*/ 	.word	0x00000000
        /*0774*/ 	.word	0x00000000
        /*0778*/ 	.short	0x010a
        /*077a*/ 	.byte	0xff
	.zero		1


	//   ....[105]....
        /*077c*/ 	.word	0x0000a160
        /*0780*/ 	.word	0x00000000
        /*0784*/ 	.word	0x00000000
        /*0788*/ 	.short	0x010a
        /*078a*/ 	.byte	0xff
	.zero		1


	//   ....[106]....
        /*078c*/ 	.word	0x0000a1c0
        /*0790*/ 	.word	0x00000000
        /*0794*/ 	.word	0x00000000
        /*0798*/ 	.short	0x010a
        /*079a*/ 	.byte	0xff
	.zero		1


	//   ....[107]....
        /*079c*/ 	.word	0x0000a220
        /*07a0*/ 	.word	0x00000000
        /*07a4*/ 	.word	0x00000000
        /*07a8*/ 	.short	0x010a
        /*07aa*/ 	.byte	0xff
	.zero		1


	//   ....[108]....
        /*07ac*/ 	.word	0x0000a280
        /*07b0*/ 	.word	0x00000000
        /*07b4*/ 	.word	0x00000000
        /*07b8*/ 	.short	0x010a
        /*07ba*/ 	.byte	0xff
	.zero		1


	//   ....[109]....
        /*07bc*/ 	.word	0x0000a2e0
        /*07c0*/ 	.word	0x00000000
        /*07c4*/ 	.word	0x00000000
        /*07c8*/ 	.short	0x010a
        /*07ca*/ 	.byte	0xff
	.zero		1


	//   ....[110]....
        /*07cc*/ 	.word	0x0000a340
        /*07d0*/ 	.word	0x00000000
        /*07d4*/ 	.word	0x00000000
        /*07d8*/ 	.short	0x010a
        /*07da*/ 	.byte	0xff
	.zero		1


	//   ....[111]....
        /*07dc*/ 	.word	0x0000a390
        /*07e0*/ 	.word	0x00000000
        /*07e4*/ 	.word	0x00000120
        /*07e8*/ 	.short	0x010a
        /*07ea*/ 	.byte	0xff
	.zero		1


	//   ....[112]....
        /*07ec*/ 	.word	0x0000a3f0
        /*07f0*/ 	.word	0x00000000
        /*07f4*/ 	.word	0x000000d0
        /*07f8*/ 	.short	0x010a
        /*07fa*/ 	.byte	0xff
	.zero		1


	//   ....[113]....
        /*07fc*/ 	.word	0x0000a440
        /*0800*/ 	.word	0x00000000
        /*0804*/ 	.word	0x000000c0
        /*0808*/ 	.short	0x010a
        /*080a*/ 	.byte	0xff
	.zero		1


	//   ....[114]....
        /*080c*/ 	.word	0x0000a4a0
        /*0810*/ 	.word	0x00000000
        /*0814*/ 	.word	0x000000d0
        /*0818*/ 	.short	0x010a
        /*081a*/ 	.byte	0xff
	.zero		1


	//   ....[115]....
        /*081c*/ 	.word	0x0000a4f0
        /*0820*/ 	.word	0x00000000
        /*0824*/ 	.word	0x000000c0
        /*0828*/ 	.short	0x010a
        /*082a*/ 	.byte	0xff
	.zero		1


	//   ....[116]....
        /*082c*/ 	.word	0x0000a550
        /*0830*/ 	.word	0x00000003
        /*0834*/ 	.word	0x00000100
        /*0838*/ 	.short	0x010a
        /*083a*/ 	.byte	0xff
	.zero		1


	//   ....[117]....
        /*083c*/ 	.word	0x0000a5b0
        /*0840*/ 	.word	0x00000000
        /*0844*/ 	.word	0x00000000
        /*0848*/ 	.short	0x010a
        /*084a*/ 	.byte	0xff
	.zero		1


	//   ....[118]....
        /*084c*/ 	.word	0x0000a610
        /*0850*/ 	.word	0x00000000
        /*0854*/ 	.word	0x00000000
        /*0858*/ 	.short	0x010a
        /*085a*/ 	.byte	0xff
	.zero		1


	//   ....[119]....
        /*085c*/ 	.word	0x0000a670
        /*0860*/ 	.word	0x00000000
        /*0864*/ 	.word	0x00000000
        /*0868*/ 	.short	0x010a
        /*086a*/ 	.byte	0xff
	.zero		1


	//   ....[120]....
        /*086c*/ 	.word	0x0000a6d0
        /*0870*/ 	.word	0x00000000
        /*0874*/ 	.word	0x00000000
        /*0878*/ 	.short	0x010a
        /*087a*/ 	.byte	0xff
	.zero		1


	//   ....[121]....
        /*087c*/ 	.word	0x0000a730
        /*0880*/ 	.word	0x00000000
        /*0884*/ 	.word	0x00000000
        /*0888*/ 	.short	0x010a
        /*088a*/ 	.byte	0xff
	.zero		1


	//   ....[122]....
        /*088c*/ 	.word	0x0000a780
        /*0890*/ 	.word	0x00000000
        /*0894*/ 	.word	0x000000c0
        /*0898*/ 	.short	0x010a
        /*089a*/ 	.byte	0xff
	.zero		1


	//   ....[123]....
        /*089c*/ 	.word	0x0000a7e0
        /*08a0*/ 	.word	0x00000000
        /*08a4*/ 	.word	0x000000b8
        /*08a8*/ 	.short	0x010a
        /*08aa*/ 	.byte	0xff
	.zero		1


	//   ....[124]....
        /*08ac*/ 	.word	0x0000a840
        /*08b0*/ 	.word	0x00000000
        /*08b4*/ 	.word	0x00000098
        /*08b8*/ 	.short	0x010a
        /*08ba*/ 	.byte	0xff
	.zero		1


	//   ....[125]....
        /*08bc*/ 	.word	0x0000a8a0
        /*08c0*/ 	.word	0x00000003
        /*08c4*/ 	.word	0x00000098
        /*08c8*/ 	.short	0x010a
        /*08ca*/ 	.byte	0xff
	.zero		1


	//   ....[126]....
        /*08cc*/ 	.word	0x0000a900
        /*08d0*/ 	.word	0x00000000
        /*08d4*/ 	.word	0x00000000
        /*08d8*/ 	.short	0x010a
        /*08da*/ 	.byte	0xff
	.zero		1


	//   ....[127]....
        /*08dc*/ 	.word	0x0000a960
        /*08e0*/ 	.word	0x00000000
        /*08e4*/ 	.word	0x00000000
        /*08e8*/ 	.short	0x010a
        /*08ea*/ 	.byte	0xff
	.zero		1


	//   ....[128]....
        /*08ec*/ 	.word	0x0000a9b0
        /*08f0*/ 	.word	0x00000000
        /*08f4*/ 	.word	0x000000c0
        /*08f8*/ 	.short	0x010a
        /*08fa*/ 	.byte	0xff
	.zero		1


	//   ....[129]....
        /*08fc*/ 	.word	0x0000aa00
        /*0900*/ 	.word	0x00000003
        /*0904*/ 	.word	0x00000080
        /*0908*/ 	.short	0x010a
        /*090a*/ 	.byte	0xff
	.zero		1


	//   ....[130]....
        /*090c*/ 	.word	0x0000aa50
        /*0910*/ 	.word	0x00000047
        /*0914*/ 	.word	0x000000e0
        /*0918*/ 	.short	0x010a
        /*091a*/ 	.byte	0xff
	.zero		1


	//----- nvinfo : EIATTR_NUM_MBARRIERS
	.align		4
.L_47:
        /*091c*/ 	.byte	0x03, 0x38
        /*091e*/ 	.short	0x0028


	//----- nvinfo : EIATTR_EXIT_INSTR_OFFSETS
	.align		4
        /*0920*/ 	.byte	0x04, 0x1c
        /*0922*/ 	.short	(.L_49 - .L_48)


	//   ....[0]....
.L_48:
        /*0924*/ 	.word	0x00002760


	//   ....[1]....
        /*0928*/ 	.word	0x00002c50


	//   ....[2]....
        /*092c*/ 	.word	0x00002cb0


	//   ....[3]....
        /*0930*/ 	.word	0x00003bb0


	//   ....[4]....
        /*0934*/ 	.word	0x00004a80


	//   ....[5]....
        /*0938*/ 	.word	0x00004ac0


	//   ....[6]....
        /*093c*/ 	.word	0x00009e60


	//   ....[7]....
        /*0940*/ 	.word	0x00009ee0


	//   ....[8]....
        /*0944*/ 	.word	0x00009f10


	//   ....[9]....
        /*0948*/ 	.word	0x00009f80


	//----- nvinfo : EIATTR_MAX_THREADS
	.align		4
.L_49:
        /*094c*/ 	.byte	0x04, 0x05
        /*094e*/ 	.short	(.L_51 - .L_50)
.L_50:
        /*0950*/ 	.word	0x00000100
        /*0954*/ 	.word	0x00000001
        /*0958*/ 	.word	0x00000001


	//----- nvinfo : EIATTR_CRS_STACK_SIZE
	.align		4
.L_51:
        /*095c*/ 	.byte	0x04, 0x1e
        /*095e*/ 	.short	(.L_53 - .L_52)
.L_52:
        /*0960*/ 	.word	0x00000000


	//----- nvinfo : EIATTR_CBANK_PARAM_SIZE
	.align		4
.L_53:
        /*0964*/ 	.byte	0x03, 0x19
        /*0966*/ 	.short	0x0800


	//----- nvinfo : EIATTR_PARAM_CBANK
	.align		4
        /*0968*/ 	.byte	0x04, 0x0a
        /*096a*/ 	.short	(.L_55 - .L_54)
	.align		4
.L_54:
        /*096c*/ 	.word	index@(.nv.constant0._ZN7cutlass13device_kernelINS_4gemm6kernel13GemmUniversalIN4cute5tupleIJiiiiEEENS1_10collective13CollectiveMmaINS1_35MainloopSm100TmaUmmaWarpSpecializedILi8ELi2ELi4ENS5_IJNS4_1CILi1EEESB_SB_EEEEENS5_IJNSA_ILi128EEENSA_ILi64EEESF_EEENS_10bfloat16_tENS5_IJlSB_lEEESH_SI_NS4_8TiledMMAINS4_8MMA_AtomIJNS4_20SM100_MMA_F16BF16_SSISH_SH_fLi128ELi64ELNS4_4UMMA5MajorE0ELSN_0ELNSM_7ScaleInE0ELSO_0EEEEEENS4_6LayoutISC_NS5_IJNSA_ILi0EEESS_SS_EEEEENS5_IJNS4_10UnderscoreESV_SV_EEEEENS4_13SM90_TMA_LOADENS4_14ComposedLayoutINS4_7SwizzleILi3ELi4ELi3EEENS4_18smem_ptr_flag_bitsILi16EEENSR_INS5_IJNSA_ILi8EEESF_EEENS5_IJSF_SB_EEEEEEEvNS4_8identityESY_S18_vS19_EENS_8epilogue10collective18CollectiveEpilogueINS1B_23Sm100TmaWarpSpecializedILi3ELi2ELi32ELb1ELb0EEEJSG_NS5_IJNSR_ISE_SB_EENSR_INSA_ILi32EEESB_EEEEESH_SI_SH_SI_NS1B_6fusion15FusionCallbacksIS1F_NS1K_13LinCombEltActINS1B_6thread4GELUESH_fSH_fLNS_15FloatRoundStyleE2EEESG_S1J_JEEENS4_5SM1004TMEM4LOAD26SM100_TMEM_LOAD_32dp32b32xESY_NSZ_INS10_ILi2ELi4ELi3EEES13_NSR_INS5_IJS14_S1H_EEENS5_IJS1H_SB_EEEEEEENS4_39AutoVectorizingCopyWithAssumedAlignmentILi128EEENS4_14SM90_TMA_STOREES20_S22_S22_EEEvvEEEEvNT_6ParamsE)
        /*0970*/ 	.short	0x0380
        /*0972*/ 	.short	0x0800


	//----- nvinfo : EIATTR_SW_WAR
	.align		4
.L_55:
        /*0974*/ 	.byte	0x04, 0x36
        /*0976*/ 	.short	(.L_57 - .L_56)
.L_56:
        /*0978*/ 	.word	0x00000008
.L_57:


//--------------------- .nv.callgraph             --------------------------
	.section	.nv.callgraph,"",@"SHT_CUDA_CALLGRAPH"
	.align	4
	.sectionentsize	8
	.align		4
        /*0000*/ 	.word	0x00000000
	.align		4
        /*0004*/ 	.word	0xffffffff
	.align		4
        /*0008*/ 	.word	index@(_ZN7cutlass13device_kernelINS_4gemm6kernel13GemmUniversalIN4cute5tupleIJiiiiEEENS1_10collective13CollectiveMmaINS1_35MainloopSm100TmaUmmaWarpSpecializedILi8ELi2ELi4ENS5_IJNS4_1CILi1EEESB_SB_EEEEENS5_IJNSA_ILi128EEENSA_ILi64EEESF_EEENS_10bfloat16_tENS5_IJlSB_lEEESH_SI_NS4_8TiledMMAINS4_8MMA_AtomIJNS4_20SM100_MMA_F16BF16_SSISH_SH_fLi128ELi64ELNS4_4UMMA5MajorE0ELSN_0ELNSM_7ScaleInE0ELSO_0EEEEEENS4_6LayoutISC_NS5_IJNSA_ILi0EEESS_SS_EEEEENS5_IJNS4_10UnderscoreESV_SV_EEEEENS4_13SM90_TMA_LOADENS4_14ComposedLayoutINS4_7SwizzleILi3ELi4ELi3EEENS4_18smem_ptr_flag_bitsILi16EEENSR_INS5_IJNSA_ILi8EEESF_EEENS5_IJSF_SB_EEEEEEEvNS4_8identityESY_S18_vS19_EENS_8epilogue10collective18CollectiveEpilogueINS1B_23Sm100TmaWarpSpecializedILi3ELi2ELi32ELb1ELb0EEEJSG_NS5_IJNSR_ISE_SB_EENSR_INSA_ILi32EEESB_EEEEESH_SI_SH_SI_NS1B_6fusion15FusionCallbacksIS1F_NS1K_13LinCombEltActINS1B_6thread4GELUESH_fSH_fLNS_15FloatRoundStyleE2EEESG_S1J_JEEENS4_5SM1004TMEM4LOAD26SM100_TMEM_LOAD_32dp32b32xESY_NSZ_INS10_ILi2ELi4ELi3EEES13_NSR_INS5_IJS14_S1H_EEENS5_IJS1H_SB_EEEEEEENS4_39AutoVectorizingCopyWithAssumedAlignmentILi128EEENS4_14SM90_TMA_STOREES20_S22_S22_EEEvvEEEEvNT_6ParamsE)
	.align		4
        /*000c*/ 	.word	index@(__assertfail)
	.align		4
        /*0010*/ 	.word	0x00000000
	.align		4
        /*0014*/ 	.word	0xfffffffe
	.align		4
        /*0018*/ 	.word	0x00000000
	.align		4
        /*001c*/ 	.word	0xfffffffd
	.align		4
        /*0020*/ 	.word	0x00000000
	.align		4
        /*0024*/ 	.word	0xfffffffc


//--------------------- .nv.constant4             --------------------------
	.section	.nv.constant4,"a",@progbits
	.align	8
	.align		8
.nv.constant4:
        /*0000*/ 	.dword	__assertfail
	.align		8
        /*0008*/ 	.dword	__unnamed_1
	.align		8
        /*0010*/ 	.dword	__unnamed_2
	.align		8
        /*0018*/ 	.dword	_ZN39_INTERNAL_3bfbec6f_4_k_cu_71a0aaae_29654cuda3std3__45__cpo5beginE
	.align		8
        /*0020*/ 	.dword	_ZN39_INTERNAL_3bfbec6f_4_k_cu_71a0aaae_29654cuda3std3__45__cpo3endE
	.align		8
        /*0028*/ 	.dword	_ZN39_INTERNAL_3bfbec6f_4_k_cu_71a0aaae_29654cuda3std3__45__cpo6cbeginE
	.align		8
        /*0030*/ 	.dword	_ZN39_INTERNAL_3bfbec6f_4_k_cu_71a0aaae_29654cuda3std3__45__cpo4cendE
	.align		8
        /*0038*/ 	.dword	_ZN39_INTERNAL_3bfbec6f_4_k_cu_71a0aaae_29654cuda3std3__441_GLOBAL__N__3bfbec6f_4_k_cu_71a0aaae_29656ignoreE
	.align		8
        /*0040*/ 	.dword	_ZN39_INTERNAL_3bfbec6f_4_k_cu_71a0aaae_29654cuda3std3__419piecewise_constructE
	.align		8
        /*0048*/ 	.dword	_ZN39_INTERNAL_3bfbec6f_4_k_cu_71a0aaae_29654cuda3std3__48in_placeE
	.align		8
        /*0050*/ 	.dword	_ZN39_INTERNAL_3bfbec6f_4_k_cu_71a0aaae_29654cuda3std6ranges3__45__cpo4swapE
	.align		8
        /*0058*/ 	.dword	_ZN39_INTERNAL_3bfbec6f_4_k_cu_71a0aaae_29654cuda3std6ranges3__45__cpo9iter_moveE
	.align		8
        /*0060*/ 	.dword	_ZN39_INTERNAL_3bfbec6f_4_k_cu_71a0aaae_29654cute7productE
	.align		8
        /*0068*/ 	.dword	_ZN39_INTERNAL_3bfbec6f_4_k_cu_71a0aaae_29654cute1_E
	.align		8
        /*0070*/ 	.dword	$str$25
	.align		8
        /*0078*/ 	.dword	$str$26
	.align		8
        /*0080*/ 	.dword	$str$27
	.align		8
        /*0088*/ 	.dword	$str$28


//--------------------- .text._ZN7cutlass13device_kernelINS_4gemm6kernel13GemmUniversalIN4cute5tupleIJiiiiEEENS1_10collective13CollectiveMmaINS1_35MainloopSm100TmaUmmaWarpSpecializedILi8ELi2ELi4ENS5_IJNS4_1CILi1EEESB_SB_EEEEENS5_IJNSA_ILi128EEENSA_ILi64EEESF_EEENS_10bfloat16_tENS5_IJlSB_lEEESH_SI_NS4_8TiledMMAINS4_8MMA_AtomIJNS4_20SM100_MMA_F16BF16_SSISH_SH_fLi128ELi64ELNS4_4UMMA5MajorE0ELSN_0ELNSM_7ScaleInE0ELSO_0EEEEEENS4_6LayoutISC_NS5_IJNSA_ILi0EEESS_SS_EEEEENS5_IJNS4_10UnderscoreESV_SV_EEEEENS4_13SM90_TMA_LOADENS4_14ComposedLayoutINS4_7SwizzleILi3ELi4ELi3EEENS4_18smem_ptr_flag_bitsILi16EEENSR_INS5_IJNSA_ILi8EEESF_EEENS5_IJSF_SB_EEEEEEEvNS4_8identityESY_S18_vS19_EENS_8epilogue10collective18CollectiveEpilogueINS1B_23Sm100TmaWarpSpecializedILi3ELi2ELi32ELb1ELb0EEEJSG_NS5_IJNSR_ISE_SB_EENSR_INSA_ILi32EEESB_EEEEESH_SI_SH_SI_NS1B_6fusion15FusionCallbacksIS1F_NS1K_13LinCombEltActINS1B_6thread4GELUESH_fSH_fLNS_15FloatRoundStyleE2EEESG_S1J_JEEENS4_5SM1004TMEM4LOAD26SM100_TMEM_LOAD_32dp32b32xESY_NSZ_INS10_ILi2ELi4ELi3EEES13_NSR_INS5_IJS14_S1H_EEENS5_IJS1H_SB_EEEEEEENS4_39AutoVectorizingCopyWithAssumedAlignmentILi128EEENS4_14SM90_TMA_STOREES20_S22_S22_EEEvvEEEEvNT_6ParamsE --------------------------
	.section	.text._ZN7cutlass13device_kernelINS_4gemm6kernel13GemmUniversalIN4cute5tupleIJiiiiEEENS1_10collective13CollectiveMmaINS1_35MainloopSm100TmaUmmaWarpSpecializedILi8ELi2ELi4ENS5_IJNS4_1CILi1EEESB_SB_EEEEENS5_IJNSA_ILi128EEENSA_ILi64EEESF_EEENS_10bfloat16_tENS5_IJlSB_lEEESH_SI_NS4_8TiledMMAINS4_8MMA_AtomIJNS4_20SM100_MMA_F16BF16_SSISH_SH_fLi128ELi64ELNS4_4UMMA5MajorE0ELSN_0ELNSM_7ScaleInE0ELSO_0EEEEEENS4_6LayoutISC_NS5_IJNSA_ILi0EEESS_SS_EEEEENS5_IJNS4_10UnderscoreESV_SV_EEEEENS4_13SM90_TMA_LOADENS4_14ComposedLayoutINS4_7SwizzleILi3ELi4ELi3EEENS4_18smem_ptr_flag_bitsILi16EEENSR_INS5_IJNSA_ILi8EEESF_EEENS5_IJSF_SB_EEEEEEEvNS4_8identityESY_S18_vS19_EENS_8epilogue10collective18CollectiveEpilogueINS1B_23Sm100TmaWarpSpecializedILi3ELi2ELi32ELb1ELb0EEEJSG_NS5_IJNSR_ISE_SB_EENSR_INSA_ILi32EEESB_EEEEESH_SI_SH_SI_NS1B_6fusion15FusionCallbacksIS1F_NS1K_13LinCombEltActINS1B_6thread4GELUESH_fSH_fLNS_15FloatRoundStyleE2EEESG_S1J_JEEENS4_5SM1004TMEM4LOAD26SM100_TMEM_LOAD_32dp32b32xESY_NSZ_INS10_ILi2ELi4ELi3EEES13_NSR_INS5_IJS14_S1H_EEENS5_IJS1H_SB_EEEEEEENS4_39AutoVectorizingCopyWithAssumedAlignmentILi128EEENS4_14SM90_TMA_STOREES20_S22_S22_EEEvvEEEEvNT_6ParamsE,"ax",@progbits
	.align	128
.text._ZN7cutlass13device_kernelINS_4gemm6kernel13GemmUniversalIN4cute5tupleIJiiiiEEENS1_10collective13CollectiveMmaINS1_35MainloopSm100TmaUmmaWarpSpecializedILi8ELi2ELi4ENS5_IJNS4_1CILi1EEESB_SB_EEEEENS5_IJNSA_ILi128EEENSA_ILi64EEESF_EEENS_10bfloat16_tENS5_IJlSB_lEEESH_SI_NS4_8TiledMMAINS4_8MMA_AtomIJNS4_20SM100_MMA_F16BF16_SSISH_SH_fLi128ELi64ELNS4_4UMMA5MajorE0ELSN_0ELNSM_7ScaleInE0ELSO_0EEEEEENS4_6LayoutISC_NS5_IJNSA_ILi0EEESS_SS_EEEEENS5_IJNS4_10UnderscoreESV_SV_EEEEENS4_13SM90_TMA_LOADENS4_14ComposedLayoutINS4_7SwizzleILi3ELi4ELi3EEENS4_18smem_ptr_flag_bitsILi16EEENSR_INS5_IJNSA_ILi8EEESF_EEENS5_IJSF_SB_EEEEEEEvNS4_8identityESY_S18_vS19_EENS_8epilogue10collective18CollectiveEpilogueINS1B_23Sm100TmaWarpSpecializedILi3ELi2ELi32ELb1ELb0EEEJSG_NS5_IJNSR_ISE_SB_EENSR_INSA_ILi32EEESB_EEEEESH_SI_SH_SI_NS1B_6fusion15FusionCallbacksIS1F_NS1K_13LinCombEltActINS1B_6thread4GELUESH_fSH_fLNS_15FloatRoundStyleE2EEESG_S1J_JEEENS4_5SM1004TMEM4LOAD26SM100_TMEM_LOAD_32dp32b32xESY_NSZ_INS10_ILi2ELi4ELi3EEES13_NSR_INS5_IJS14_S1H_EEENS5_IJS1H_SB_EEEEEEENS4_39AutoVectorizingCopyWithAssumedAlignmentILi128EEENS4_14SM90_TMA_STOREES20_S22_S22_EEEvvEEEEvNT_6ParamsE:
        .type           _ZN7cutlass13device_kernelINS_4gemm6kernel13GemmUniversalIN4cute5tupleIJiiiiEEENS1_10collective13CollectiveMmaINS1_35MainloopSm100TmaUmmaWarpSpecializedILi8ELi2ELi4ENS5_IJNS4_1CILi1EEESB_SB_EEEEENS5_IJNSA_ILi128EEENSA_ILi64EEESF_EEENS_10bfloat16_tENS5_IJlSB_lEEESH_SI_NS4_8TiledMMAINS4_8MMA_AtomIJNS4_20SM100_MMA_F16BF16_SSISH_SH_fLi128ELi64ELNS4_4UMMA5MajorE0ELSN_0ELNSM_7ScaleInE0ELSO_0EEEEEENS4_6LayoutISC_NS5_IJNSA_ILi0EEESS_SS_EEEEENS5_IJNS4_10UnderscoreESV_SV_EEEEENS4_13SM90_TMA_LOADENS4_14ComposedLayoutINS4_7SwizzleILi3ELi4ELi3EEENS4_18smem_ptr_flag_bitsILi16EEENSR_INS5_IJNSA_ILi8EEESF_EEENS5_IJSF_SB_EEEEEEEvNS4_8identityESY_S18_vS19_EENS_8epilogue10collective18CollectiveEpilogueINS1B_23Sm100TmaWarpSpecializedILi3ELi2ELi32ELb1ELb0EEEJSG_NS5_IJNSR_ISE_SB_EENSR_INSA_ILi32EEESB_EEEEESH_SI_SH_SI_NS1B_6fusion15FusionCallbacksIS1F_NS1K_13LinCombEltActINS1B_6thread4GELUESH_fSH_fLNS_15FloatRoundStyleE2EEESG_S1J_JEEENS4_5SM1004TMEM4LOAD26SM100_TMEM_LOAD_32dp32b32xESY_NSZ_INS10_ILi2ELi4ELi3EEES13_NSR_INS5_IJS14_S1H_EEENS5_IJS1H_SB_EEEEEEENS4_39AutoVectorizingCopyWithAssumedAlignmentILi128EEENS4_14SM90_TMA_STOREES20_S22_S22_EEEvvEEEEvNT_6ParamsE,@function
        .size           _ZN7cutlass13device_kernelINS_4gemm6kernel13GemmUniversalIN4cute5tupleIJiiiiEEENS1_10collective13CollectiveMmaINS1_35MainloopSm100TmaUmmaWarpSpecializedILi8ELi2ELi4ENS5_IJNS4_1CILi1EEESB_SB_EEEEENS5_IJNSA_ILi128EEENSA_ILi64EEESF_EEENS_10bfloat16_tENS5_IJlSB_lEEESH_SI_NS4_8TiledMMAINS4_8MMA_AtomIJNS4_20SM100_MMA_F16BF16_SSISH_SH_fLi128ELi64ELNS4_4UMMA5MajorE0ELSN_0ELNSM_7ScaleInE0ELSO_0EEEEEENS4_6LayoutISC_NS5_IJNSA_ILi0EEESS_SS_EEEEENS5_IJNS4_10UnderscoreESV_SV_EEEEENS4_13SM90_TMA_LOADENS4_14ComposedLayoutINS4_7SwizzleILi3ELi4ELi3EEENS4_18smem_ptr_flag_bitsILi16EEENSR_INS5_IJNSA_ILi8EEESF_EEENS5_IJSF_SB_EEEEEEEvNS4_8identityESY_S18_vS19_EENS_8epilogue10collective18CollectiveEpilogueINS1B_23Sm100TmaWarpSpecializedILi3ELi2ELi32ELb1ELb0EEEJSG_NS5_IJNSR_ISE_SB_EENSR_INSA_ILi32EEESB_EEEEESH_SI_SH_SI_NS1B_6fusion15FusionCallbacksIS1F_NS1K_13LinCombEltActINS1B_6thread4GELUESH_fSH_fLNS_15FloatRoundStyleE2EEESG_S1J_JEEENS4_5SM1004TMEM4LOAD26SM100_TMEM_LOAD_32dp32b32xESY_NSZ_INS10_ILi2ELi4ELi3EEES13_NSR_INS5_IJS14_S1H_EEENS5_IJS1H_SB_EEEEEEENS4_39AutoVectorizingCopyWithAssumedAlignmentILi128EEENS4_14SM90_TMA_STOREES20_S22_S22_EEEvvEEEEvNT_6ParamsE,(.L_x_163 - _ZN7cutlass13device_kernelINS_4gemm6kernel13GemmUniversalIN4cute5tupleIJiiiiEEENS1_10collective13CollectiveMmaINS1_35MainloopSm100TmaUmmaWarpSpecializedILi8ELi2ELi4ENS5_IJNS4_1CILi1EEESB_SB_EEEEENS5_IJNSA_ILi128EEENSA_ILi64EEESF_EEENS_10bfloat16_tENS5_IJlSB_lEEESH_SI_NS4_8TiledMMAINS4_8MMA_AtomIJNS4_20SM100_MMA_F16BF16_SSISH_SH_fLi128ELi64ELNS4_4UMMA5MajorE0ELSN_0ELNSM_7ScaleInE0ELSO_0EEEEEENS4_6LayoutISC_NS5_IJNSA_ILi0EEESS_SS_EEEEENS5_IJNS4_10UnderscoreESV_SV_EEEEENS4_13SM90_TMA_LOADENS4_14ComposedLayoutINS4_7SwizzleILi3ELi4ELi3EEENS4_18smem_ptr_flag_bitsILi16EEENSR_INS5_IJNSA_ILi8EEESF_EEENS5_IJSF_SB_EEEEEEEvNS4_8identityESY_S18_vS19_EENS_8epilogue10collective18CollectiveEpilogueINS1B_23Sm100TmaWarpSpecializedILi3ELi2ELi32ELb1ELb0EEEJSG_NS5_IJNSR_ISE_SB_EENSR_INSA_ILi32EEESB_EEEEESH_SI_SH_SI_NS1B_6fusion15FusionCallbacksIS1F_NS1K_13LinCombEltActINS1B_6thread4GELUESH_fSH_fLNS_15FloatRoundStyleE2EEESG_S1J_JEEENS4_5SM1004TMEM4LOAD26SM100_TMEM_LOAD_32dp32b32xESY_NSZ_INS10_ILi2ELi4ELi3EEES13_NSR_INS5_IJS14_S1H_EEENS5_IJS1H_SB_EEEEEEENS4_39AutoVectorizingCopyWithAssumedAlignmentILi128EEENS4_14SM90_TMA_STOREES20_S22_S22_EEEvvEEEEvNT_6ParamsE)
        .other          _ZN7cutlass13device_kernelINS_4gemm6kernel13GemmUniversalIN4cute5tupleIJiiiiEEENS1_10collective13CollectiveMmaINS1_35MainloopSm100TmaUmmaWarpSpecializedILi8ELi2ELi4ENS5_IJNS4_1CILi1EEESB_SB_EEEEENS5_IJNSA_ILi128EEENSA_ILi64EEESF_EEENS_10bfloat16_tENS5_IJlSB_lEEESH_SI_NS4_8TiledMMAINS4_8MMA_AtomIJNS4_20SM100_MMA_F16BF16_SSISH_SH_fLi128ELi64ELNS4_4UMMA5MajorE0ELSN_0ELNSM_7ScaleInE0ELSO_0EEEEEENS4_6LayoutISC_NS5_IJNSA_ILi0EEESS_SS_EEEEENS5_IJNS4_10UnderscoreESV_SV_EEEEENS4_13SM90_TMA_LOADENS4_14ComposedLayoutINS4_7SwizzleILi3ELi4ELi3EEENS4_18smem_ptr_flag_bitsILi16EEENSR_INS5_IJNSA_ILi8EEESF_EEENS5_IJSF_SB_EEEEEEEvNS4_8identityESY_S18_vS19_EENS_8epilogue10collective18CollectiveEpilogueINS1B_23Sm100TmaWarpSpecializedILi3ELi2ELi32ELb1ELb0EEEJSG_NS5_IJNSR_ISE_SB_EENSR_INSA_ILi32EEESB_EEEEESH_SI_SH_SI_NS1B_6fusion15FusionCallbacksIS1F_NS1K_13LinCombEltActINS1B_6thread4GELUESH_fSH_fLNS_15FloatRoundStyleE2EEESG_S1J_JEEENS4_5SM1004TMEM4LOAD26SM100_TMEM_LOAD_32dp32b32xESY_NSZ_INS10_ILi2ELi4ELi3EEES13_NSR_INS5_IJS14_S1H_EEENS5_IJS1H_SB_EEEEEEENS4_39AutoVectorizingCopyWithAssumedAlignmentILi128EEENS4_14SM90_TMA_STOREES20_S22_S22_EEEvvEEEEvNT_6ParamsE,@"STO_CUDA_ENTRY STV_DEFAULT"
_ZN7cutlass13device_kernelINS_4gemm6kernel13GemmUniversalIN4cute5tupleIJiiiiEEENS1_10collective13CollectiveMmaINS1_35MainloopSm100TmaUmmaWarpSpecializedILi8ELi2ELi4ENS5_IJNS4_1CILi1EEESB_SB_EEEEENS5_IJNSA_ILi128EEENSA_ILi64EEESF_EEENS_10bfloat16_tENS5_IJlSB_lEEESH_SI_NS4_8TiledMMAINS4_8MMA_AtomIJNS4_20SM100_MMA_F16BF16_SSISH_SH_fLi128ELi64ELNS4_4UMMA5MajorE0ELSN_0ELNSM_7ScaleInE0ELSO_0EEEEEENS4_6LayoutISC_NS5_IJNSA_ILi0EEESS_SS_EEEEENS5_IJNS4_10UnderscoreESV_SV_EEEEENS4_13SM90_TMA_LOADENS4_14ComposedLayoutINS4_7SwizzleILi3ELi4ELi3EEENS4_18smem_ptr_flag_bitsILi16EEENSR_INS5_IJNSA_ILi8EEESF_EEENS5_IJSF_SB_EEEEEEEvNS4_8identityESY_S18_vS19_EENS_8epilogue10collective18CollectiveEpilogueINS1B_23Sm100TmaWarpSpecializedILi3ELi2ELi32ELb1ELb0EEEJSG_NS5_IJNSR_ISE_SB_EENSR_INSA_ILi32EEESB_EEEEESH_SI_SH_SI_NS1B_6fusion15FusionCallbacksIS1F_NS1K_13LinCombEltActINS1B_6thread4GELUESH_fSH_fLNS_15FloatRoundStyleE2EEESG_S1J_JEEENS4_5SM1004TMEM4LOAD26SM100_TMEM_LOAD_32dp32b32xESY_NSZ_INS10_ILi2ELi4ELi3EEES13_NSR_INS5_IJS14_S1H_EEENS5_IJS1H_SB_EEEEEEENS4_39AutoVectorizingCopyWithAssumedAlignmentILi128EEENS4_14SM90_TMA_STOREES20_S22_S22_EEEvvEEEEvNT_6ParamsE:
[----:B------:R-:W1:Y:S01]  /*0000*/  LDC R1, c[0x0][0x37c] ;  /* 0x0000df00ff017b82 */ /* 0x000e620000000800 */
[----:B------:R-:W2:Y:S01]  /*0010*/  S2R R121, SR_TID.X ;  /* 0x0000000000797919 */ /* 0x000ea20000002100 */
[----:B------:R-:W3:Y:S01]  /*0020*/  LDCU.64 UR6, c[0x0][0x890] ;  /* 0x00011200ff0677ac */ /* 0x000ee20008000a00 */
[----:B------:R-:W-:Y:S02]  /*0030*/  PRMT R69, RZ, 0x7610, R69 ;  /* 0x00007610ff457816 */ /* 0x000fe40000000045 */
[----:B------:R-:W-:Y:S01]  /*0040*/  ELECT P5, URZ, PT ;  /* 0x0000000000ff782f */ /* 0x000fe200038a0000 */
[----:B------:R-:W4:Y:S01]  /*0050*/  LDCU.64 UR38, c[0x0][0x358] ;  /* 0x00006b00ff2677ac */ /* 0x000f220008000a00 */
[----:B---3--:R-:W-:-:S04]  /*0060*/  UISETP.NE.U32.AND UP2, UPT, UR6, URZ, UPT ;  /* 0x000000ff0600728c */ /* 0x008fc8000bf45070 */
[----:B------:R-:W-:Y:S01]  /*0070*/  UISETP.NE.AND.EX UP2, UPT, UR7, URZ, UPT, UP2 ;  /* 0x000000ff0700728c */ /* 0x000fe2000bf45320 */
[----:B--2---:R-:W-:-:S05]  /*0080*/  SHF.R.U32.HI R127, RZ, 0x5, R121 ;  /* 0x00000005ff7f7819 */ /* 0x004fca0000011679 */
[----:B------:R-:W2:Y:S02]  /*0090*/  SHFL.IDX PT, R0, R127, RZ, 0x1f ;  /* 0x00001fff7f007589 */ /* 0x000ea400000e0000 */
[----:B--2---:R-:W-:Y:S01]  /*00a0*/  R2UR UR8, R0 ;  /* 0x00000000000872ca */ /* 0x004fe200000e0000 */
[----:B-1--4-:R-:W-:Y:S05]  /*00b0*/  BRA.U UP2, `(.L_x_0) ;  /* 0x00000001022c7547 */ /* 0x012fea000b800000 */
[----:B------:R-:W1:Y:S02]  /*00c0*/  LDCU.64 UR4, c[0x0][0x888] ;  /* 0x00011100ff0477ac */ /* 0x000e640008000a00 */
[----:B-1----:R-:W-:-:S04]  /*00d0*/  UISETP.NE.U32.AND UP0, UPT, UR4, URZ, UPT ;  /* 0x000000ff0400728c */ /* 0x002fc8000bf05070 */
[----:B------:R-:W-:-:S09]  /*00e0*/  UISETP.NE.AND.EX UP0, UPT, UR5, URZ, UPT, UP0 ;  /* 0x000000ff0500728c */ /* 0x000fd2000bf05300 */
[----:B------:R-:W-:Y:S05]  /*00f0*/  BRA.U !UP0, `(.L_x_1) ;  /* 0x0000000108107547 */ /* 0x000fea000b800000 */
[----:B------:R-:W1:Y:S02]  /*0100*/  LDC.64 R2, c[0x0][0x888] ;  /* 0x00022200ff027b82 */ /* 0x000e640000000a00 */
[----:B-1----:R1:W5:Y:S01]  /*0110*/  LDG.E R61, desc[UR38][R2.64] ;  /* 0x00000026023d7981 */ /* 0x002362000c1e1900 */
[----:B------:R-:W-:Y:S01]  /*0120*/  HFMA2 R69, -RZ, RZ, 0, 5.9604644775390625e-08 ;  /* 0x00000001ff457431 */ /* 0x000fe200000001ff */
[----:B------:R-:W-:Y:S05]  /*0130*/  BRA `(.L_x_0) ;  /* 0x00000000000c7947 */ /* 0x000fea0003800000 */
.L_x_1:
[----:B------:R-:W1:Y:S01]  /*0140*/  LDCU UR4, c[0x0][0x880] ;  /* 0x00011000ff0477ac */ /* 0x000e620008000800 */
[----:B------:R-:W-:Y:S01]  /*0150*/  HFMA2 R69, -RZ, RZ, 0, 5.9604644775390625e-08 ;  /* 0x00000001ff457431 */ /* 0x000fe200000001ff */
[----:B-1----:R-:W-:-:S07]  /*0160*/  MOV R61, UR4 ;  /* 0x00000004003d7c02 */ /* 0x002fce0008000f00 */
.L_x_0:
[----:B------:R-:W2:Y:S02]  /*0170*/  LDCU.64 UR4, c[0x0][0x8b0] ;  /* 0x00011600ff0477ac */ /* 0x000ea40008000a00 */
[----:B--2---:R-:W-:-:S04]  /*0180*/  UISETP.NE.U32.AND UP0, UPT, UR4, URZ, UPT ;  /* 0x000000ff0400728c */ /* 0x004fc8000bf05070 */
[----:B------:R-:W-:-:S09]  /*0190*/  UISETP.NE.AND.EX UP0, UPT, UR5, URZ, UPT, UP0 ;  /* 0x000000ff0500728c */ /* 0x000fd2000bf05300 */
[----:B------:R-:W-:Y:S05]  /*01a0*/  BRA.U UP0, `(.L_x_2) ;  /* 0x0000000100247547 */ /* 0x000fea000b800000 */
[----:B------:R-:W2:Y:S02]  /*01b0*/  LDCU.64 UR4, c[0x0][0x8a8] ;  /* 0x00011500ff0477ac */ /* 0x000ea40008000a00 */
[----:B--2---:R-:W-:-:S04]  /*01c0*/  UISETP.NE.U32.AND UP0, UPT, UR4, URZ, UPT ;  /* 0x000000ff0400728c */ /* 0x004fc8000bf05070 */
[----:B------:R-:W-:-:S09]  /*01d0*/  UISETP.NE.AND.EX UP0, UPT, UR5, URZ, UPT, UP0 ;  /* 0x000000ff0500728c */ /* 0x000fd2000bf05300 */
[----:B------:R-:W-:Y:S05]  /*01e0*/  BRA.U !UP0, `(.L_x_3) ;  /* 0x00000001080c7547 */ /* 0x000fea000b800000 */
[----:B-1----:R-:W1:Y:S02]  /*01f0*/  LDC.64 R2, c[0x0][0x8a8] ;  /* 0x00022a00ff027b82 */ /* 0x002e640000000a00 */
[----:B-1----:R2:W5:Y:S01]  /*0200*/  LDG.E R43, desc[UR38][R2.64] ;  /* 0x00000026022b7981 */ /* 0x002562000c1e1900 */
[----:B------:R-:W-:Y:S05]  /*0210*/  BRA `(.L_x_2) ;  /* 0x0000000000087947 */ /* 0x000fea0003800000 */
.L_x_3:
[----:B------:R-:W2:Y:S02]  /*0220*/  LDCU UR4, c[0x0][0x8a0] ;  /* 0x00011400ff0477ac */ /* 0x000ea40008000800 */
[----:B--2---:R-:W-:Y:S02]  /*0230*/  MOV R43, UR4 ;  /* 0x00000004002b7c02 */ /* 0x004fe40008000f00 */
.L_x_2:
[----:B------:R-:W-:Y:S01]  /*0240*/  IMAD.U32 R0, RZ, RZ, UR8 ;  /* 0x00000008ff007e24 */ /* 0x000fe2000f8e00ff */
[----:B------:R-:W-:Y:S04]  /*0250*/  BSSY.RECONVERGENT B0, `(.L_x_4) ;  /* 0x000000c000007945 */ /* 0x000fe80003800200 */
[C---:B------:R-:W-:Y:S02]  /*0260*/  ISETP.NE.OR P1, PT, R0.reuse, 0x1, !P5 ;  /* 0x000000010000780c */ /* 0x040fe40006f25670 */
[----:B------:R-:W-:-:S11]  /*0270*/  ISETP.NE.OR P0, PT, R0, 0x3, !P5 ;  /* 0x000000030000780c */ /* 0x000fd60006f05670 */
[----:B------:R-:W-:Y:S05]  /*0280*/  @P1 BRA `(.L_x_5) ;  /* 0x0000000000201947 */ /* 0x000fea0003800000 */
[----:B------:R-:W3:Y:S02]  /*0290*/  LDCU.64 UR4, c[0x0][0x348] ;  /* 0x00006900ff0477ac */ /* 0x000ee40008000a00 */
[----:B---3--:R-:W-:Y:S02]  /*02a0*/  UIADD3 UR10, UP1, UPT, UR4, 0x80, URZ ;  /* 0x00000080040a7890 */ /* 0x008fe4000ff3e0ff */
[----:B------:R-:W-:Y:S02]  /*02b0*/  UIADD3 UR4, UP0, UPT, UR4, 0x180, URZ ;  /* 0x0000018004047890 */ /* 0x000fe4000ff1e0ff */
[----:B------:R-:W-:Y:S02]  /*02c0*/  UIADD3.X UR11, UPT, UPT, URZ, UR5, URZ, UP1, !UPT ;  /* 0x00000005ff0b7290 */ /* 0x000fe40008ffe4ff */
[----:B------:R-:W-:-:S07]  /*02d0*/  UIADD3.X UR5, UPT, UPT, URZ, UR5, URZ, UP0, !UPT ;  /* 0x00000005ff057290 */ /* 0x000fce00087fe4ff */
[----:B------:R3:W-:Y:S02]  /*02e0*/  UTMACCTL.PF [UR10] ;  /* 0x000000000a0079b9 */ /* 0x0007e40008040000 */
[----:B------:R3:W-:Y:S02]  /*02f0*/  UTMACCTL.PF [UR4] ;  /* 0x00000000040079b9 */ /* 0x0007e40008040000 */
[----:B---3--:R-:W-:Y:S01]  /*0300*/  NOP ;  /* 0x0000000000007918 */ /* 0x008fe20000000000 */
.L_x_5:
[----:B------:R-:W-:Y:S05]  /*0310*/  BSYNC.RECONVERGENT B0 ;  /* 0x0000000000007941 */ /* 0x000fea0003800200 */
.L_x_4:
[----:B------:R-:W-:Y:S04]  /*0320*/  BSSY.RECONVERGENT B0, `(.L_x_6) ;  /* 0x000000a000007945 */ /* 0x000fe80003800200 */
        /* <DEDUP_REMOVED lines=9> */
.L_x_7:
[----:B------:R-:W-:Y:S05]  /*03c0*/  BSYNC.RECONVERGENT B0 ;  /* 0x0000000000007941 */ /* 0x000fea0003800200 */
.L_x_6:
[----:B------:R-:W3:Y:S01]  /*03d0*/  LDCU.64 UR4, c[0x0][0x888] ;  /* 0x00011100ff0477ac */ /* 0x000ee20008000a00 */
[----:B------:R-:W-:Y:S02]  /*03e0*/  UISETP.EQ.U32.AND UP1, UPT, UR6, URZ, UPT ;  /* 0x000000ff0600728c */ /* 0x000fe4000bf22070 */
[----:B------:R-:W-:Y:S02]  /*03f0*/  UPLOP3.LUT UP3, UPT, UPT, UPT, UPT, 0x40, 0x4 ;  /* 0x000000000004789c */ /* 0x000fe40003f6e870 */
[----:B---3--:R-:W-:-:S04]  /*0400*/  UISETP.NE.U32.AND UP0, UPT, UR4, URZ, UPT ;  /* 0x000000ff0400728c */ /* 0x008fc8000bf05070 */
[----:B------:R-:W-:-:S04]  /*0410*/  UISETP.NE.AND.EX UP0, UPT, UR5, URZ, UPT, UP0 ;  /* 0x000000ff0500728c */ /* 0x000fc8000bf05300 */
[----:B------:R-:W-:-:S04]  /*0420*/  UISETP.EQ.OR.EX UP4, UPT, UR7, URZ, !UP0, UP1 ;  /* 0x000000ff0700728c */ /* 0x000fc8000c782710 */
[----:B------:R-:W-:-:S05]  /*0430*/  UP2UR UR43, UPR, URZ, 0x10 ;  /* 0x00000010ff2b7883 */ /* 0x000fca0008000000 */
[----:B------:R-:W-:Y:S07]  /*0440*/  BRA.U !UP4, `(.L_x_8) ;  /* 0x000000010c147547 */ /* 0x000fee000b800000 */
[----:B------:R-:W-:Y:S01]  /*0450*/  PLOP3.LUT P1, PT, PT, PT, UP2, 0x80, 0x8 ;  /* 0x000000000008781c */ /* 0x000fe20003f2f028 */
[----:B------:R-:W-:-:S12]  /*0460*/  UPLOP3.LUT UP3, UPT, UPT, UPT, UP0, 0x40, 0x4 ;  /* 0x000000000004789c */ /* 0x000fd80003f6e800 */
[----:B-----5:R-:W-:-:S13]  /*0470*/  @!P1 FSETP.EQ.AND P0, PT, R61, RZ, PT ;  /* 0x000000ff3d00920b */ /* 0x020fda0003f02000 */
[----:B------:R-:W-:Y:S01]  /*0480*/  @!P1 VOTEU.ANY UP1, P0 ;  /* 0x0000000000ff9886 */ /* 0x000fe20000020100 */
[----:B------:R-:W-:-:S11]  /*0490*/  @!UP2 UPLOP3.LUT UP3, UPT, UPT, UPT, UP1, 0x80, 0x8 ;  /* 0x000000000008a89c */ /* 0x000fd60003f6f010 */
.L_x_8:
[----:B-12---:R-:W1:Y:S01]  /*04a0*/  SHFL.IDX PT, R2, R127, RZ, 0x1f ;  /* 0x00001fff7f027589 */ /* 0x006e6200000e0000 */
[----:B------:R-:W-:-:S04]  /*04b0*/  UISETP.NE.AND UP1, UPT, UR8, 0x2, UPT ;  /* 0x000000020800788c */ /* 0x000fc8000bf25270 */
[----:B------:R-:W-:Y:S01]  /*04c0*/  USEL UR5, URZ, 0x1, UP1 ;  /* 0x00000001ff057887 */ /* 0x000fe20008800000 */
[----:B-1----:R-:W-:-:S13]  /*04d0*/  ISETP.NE.AND P0, PT, R2, RZ, PT ;  /* 0x000000ff0200720c */ /* 0x002fda0003f05270 */
[----:B------:R-:W-:Y:S05]  /*04e0*/  @P0 BRA `(.L_x_9) ;  /* 0x0000000000680947 */ /* 0x000fea0003800000 */
[----:B------:R-:W1:Y:S01]  /*04f0*/  S2UR UR6, SR_CgaCtaId ;  /* 0x00000000000679c3 */ /* 0x000e620000008800 */
[----:B------:R-:W-:Y:S01]  /*0500*/  UMOV UR7, 0x400 ;  /* 0x0000040000077882 */ /* 0x000fe20000000000 */
[----:B------:R-:W-:Y:S01]  /*0510*/  UMOV UR4, 0x1 ;  /* 0x0000000100047882 */ /* 0x000fe20000000000 */
[----:B------:R-:W-:Y:S01]  /*0520*/  ELECT P0, URZ, PT ;  /* 0x0000000000ff782f */ /* 0x000fe20003800000 */
[----:B------:R-:W-:-:S04]  /*0530*/  UIADD3 UR10, UPT, UPT, -UR4, 0x100000, URZ ;  /* 0x00100000040a7890 */ /* 0x000fc8000fffe1ff */
[----:B------:R-:W-:Y:S02]  /*0540*/  USHF.L.U32 UR11, UR10, 0xb, URZ ;  /* 0x0000000b0a0b7899 */ /* 0x000fe400080006ff */
[----:B------:R-:W-:Y:S02]  /*0550*/  USHF.L.U32 UR10, UR10, 0x1, URZ ;  /* 0x000000010a0a7899 */ /* 0x000fe400080006ff */
[----:B-1----:R-:W-:Y:S01]  /*0560*/  ULEA UR6, UR6, UR7, 0x18 ;  /* 0x0000000706067291 */ /* 0x002fe2000f8ec0ff */
[----:B------:R-:W1:Y:S11]  /*0570*/  FENCE.VIEW.ASYNC.S ;  /* 0x00000000000073c6 */ /* 0x000e760000000000 */
[----:B-1----:R1:W2:Y:S01]  /*0580*/  SYNCS.EXCH.64 URZ, [UR6], UR10 ;  /* 0x0000000a06ff75b2 */ /* 0x0022a20008000100 */
[----:B------:R1:W3:Y:S01]  /*0590*/  SYNCS.EXCH.64 URZ, [UR6+0x40], UR10 ;  /* 0x0000400a06ff75b2 */ /* 0x0002e20008000100 */
[----:B------:R1:W4:Y:S01]  /*05a0*/  SYNCS.EXCH.64 URZ, [UR6+0x8], UR10 ;  /* 0x0000080a06ff75b2 */ /* 0x0003220008000100 */
[----:B------:R1:W1:Y:S01]  /*05b0*/  SYNCS.EXCH.64 URZ, [UR6+0x48], UR10 ;  /* 0x0000480a06ff75b2 */ /* 0x0002620008000100 */
        /* <DEDUP_REMOVED lines=12> */
[----:B------:R-:W-:Y:S01]  /*0680*/  NOP ;  /* 0x0000000000007918 */ /* 0x000fe20000000000 */
.L_x_9:
[----:B------:R-:W2:Y:S01]  /*0690*/  SHFL.IDX PT, R2, R127, RZ, 0x1f ;  /* 0x00001fff7f027589 */ /* 0x000ea200000e0000 */
[----:B------:R-:W-:Y:S01]  /*06a0*/  NOP ;  /* 0x0000000000007918 */ /* 0x000fe20000000000 */
[----:B--2---:R-:W-:-:S13]  /*06b0*/  ISETP.NE.AND P0, PT, R2, 0x1, PT ;  /* 0x000000010200780c */ /* 0x004fda0003f05270 */
[----:B------:R-:W-:Y:S05]  /*06c0*/  @P0 BRA `(.L_x_10) ;  /* 0x0000000000500947 */ /* 0x000fea0003800000 */
[----:B------:R-:W2:Y:S01]  /*06d0*/  S2UR UR7, SR_CgaCtaId ;  /* 0x00000000000779c3 */ /* 0x000ea20000008800 */
[----:B------:R-:W-:Y:S01]  /*06e0*/  UMOV UR9, 0x400 ;  /* 0x0000040000097882 */ /* 0x000fe20000000000 */
[----:B-1----:R-:W-:Y:S01]  /*06f0*/  UMOV UR6, 0x20 ;  /* 0x0000002000067882 */ /* 0x002fe20000000000 */
[----:B------:R-:W-:Y:S01]  /*0700*/  UMOV UR4, 0x80 ;  /* 0x0000008000047882 */ /* 0x000fe20000000000 */
[----:B------:R-:W-:-:S04]  /*0710*/  UIADD3 UR10, UPT, UPT, -UR6, 0x100000, URZ ;  /* 0x00100000060a7890 */ /* 0x000fc8000fffe1ff */
[----:B------:R-:W-:Y:S02]  /*0720*/  USHF.L.U32 UR11, UR10, 0xb, URZ ;  /* 0x0000000b0a0b7899 */ /* 0x000fe400080006ff */
[----:B------:R-:W-:Y:S02]  /*0730*/  USHF.L.U32 UR10, UR10, 0x1, URZ ;  /* 0x000000010a0a7899 */ /* 0x000fe400080006ff */
[----:B------:R-:W-:-:S04]  /*0740*/  UIADD3 UR12, UPT, UPT, -UR4, 0x100000, URZ ;  /* 0x00100000040c7890 */ /* 0x000fc8000fffe1ff */
[----:B------:R-:W-:Y:S02]  /*0750*/  USHF.L.U32 UR13, UR12, 0xb, URZ ;  /* 0x0000000b0c0d7899 */ /* 0x000fe400080006ff */
[----:B------:R-:W-:Y:S01]  /*0760*/  USHF.L.U32 UR12, UR12, 0x1, URZ ;  /* 0x000000010c0c7899 */ /* 0x000fe200080006ff */
[----:B------:R-:W-:Y:S01]  /*0770*/  ELECT P0, URZ, PT ;  /* 0x0000000000ff782f */ /* 0x000fe20003800000 */
[----:B--2---:R-:W-:Y:S01]  /*0780*/  ULEA UR7, UR7, UR9, 0x18 ;  /* 0x0000000907077291 */ /* 0x004fe2000f8ec0ff */
[----:B------:R-:W1:Y:S11]  /*0790*/  FENCE.VIEW.ASYNC.S ;  /* 0x00000000000073c6 */ /* 0x000e760000000000 */
[----:B-1----:R2:W1:Y:S01]  /*07a0*/  SYNCS.EXCH.64 URZ, [UR7+0x80], UR10 ;  /* 0x0000800a07ff75b2 */ /* 0x0024620008000100 */
[----:B------:R2:W1:Y:S01]  /*07b0*/  SYNCS.EXCH.64 URZ, [UR7+0x98], UR12 ;  /* 0x0000980c07ff75b2 */ /* 0x0004620008000100 */
[----:B------:R2:W1:Y:S01]  /*07c0*/  SYNCS.EXCH.64 URZ, [UR7+0x88], UR10 ;  /* 0x0000880a07ff75b2 */ /* 0x0004620008000100 */
[----:B------:R2:W1:Y:S01]  /*07d0*/  SYNCS.EXCH.64 URZ, [UR7+0xa0], UR12 ;  /* 0x0000a00c07ff75b2 */ /* 0x0004620008000100 */
[----:B------:R2:W1:Y:S01]  /*07e0*/  SYNCS.EXCH.64 URZ, [UR7+0x90], UR10 ;  /* 0x0000900a07ff75b2 */ /* 0x0004620008000100 */
[----:B------:R2:W1:Y:S02]  /*07f0*/  SYNCS.EXCH.64 URZ, [UR7+0xa8], UR12 ;  /* 0x0000a80c07ff75b2 */ /* 0x0004640008000100 */
[----:B--2---:R-:W-:Y:S01]  /*0800*/  NOP ;  /* 0x0000000000007918 */ /* 0x004fe20000000000 */
.L_x_10:
[----:B------:R-:W2:Y:S01]  /*0810*/  SHFL.IDX PT, R2, R127, RZ, 0x1f ;  /* 0x00001fff7f027589 */ /* 0x000ea200000e0000 */
[----:B------:R-:W-:Y:S01]  /*0820*/  NOP ;  /* 0x0000000000007918 */ /* 0x000fe20000000000 */
[----:B--2---:R-:W-:-:S13]  /*0830*/  ISETP.NE.AND P0, PT, R2, 0x3, PT ;  /* 0x000000030200780c */ /* 0x004fda0003f05270 */
[----:B------:R-:W-:Y:S05]  /*0840*/  @P0 BRA `(.L_x_11) ;  /* 0x0000000000300947 */ /* 0x000fea0003800000 */
[----:B-1----:R-:W1:Y:S01]  /*0850*/  S2UR UR6, SR_CgaCtaId ;  /* 0x00000000000679c3 */ /* 0x002e620000008800 */
        /* <DEDUP_REMOVED lines=8> */
[----:B-1----:R2:W1:Y:S01]  /*08e0*/  SYNCS.EXCH.64 URZ, [UR6+0xb0], UR10 ;  /* 0x0000b00a06ff75b2 */ /* 0x0024620008000100 */
[----:B------:R2:W1:Y:S02]  /*08f0*/  SYNCS.EXCH.64 URZ, [UR6+0xb8], UR10 ;  /* 0x0000b80a06ff75b2 */ /* 0x0004640008000100 */
[----:B--2---:R-:W-:Y:S01]  /*0900*/  NOP ;  /* 0x0000000000007918 */ /* 0x004fe20000000000 */
.L_x_11:
[----:B------:R-:W2:Y:S01]  /*0910*/  SHFL.IDX PT, R2, R127, RZ, 0x1f ;  /* 0x00001fff7f027589 */ /* 0x000ea200000e0000 */
[----:B------:R-:W-:Y:S01]  /*0920*/  NOP ;  /* 0x0000000000007918 */ /* 0x000fe20000000000 */
[----:B--2---:R-:W-:-:S13]  /*0930*/  ISETP.NE.AND P0, PT, R2, 0x4, PT ;  /* 0x000000040200780c */ /* 0x004fda0003f05270 */
[----:B------:R-:W-:Y:S05]  /*0940*/  @P0 BRA `(.L_x_12) ;  /* 0x00000000004c0947 */ /* 0x000fea0003800000 */
[----:B-1----:R-:W1:Y:S01]  /*0950*/  S2UR UR6, SR_CgaCtaId ;  /* 0x00000000000679c3 */ /* 0x002e620000008800 */
[----:B------:R-:W-:Y:S01]  /*0960*/  UMOV UR9, 0xe0 ;  /* 0x000000e000097882 */ /* 0x000fe20000000000 */
[----:B------:R-:W-:Y:S01]  /*0970*/  UMOV UR7, 0x400 ;  /* 0x0000040000077882 */ /* 0x000fe20000000000 */
[----:B------:R-:W-:Y:S01]  /*0980*/  USEL UR9, UR9, 0x100, UP3 ;  /* 0x0000010009097887 */ /* 0x000fe20009800000 */
[----:B------:R-:W-:Y:S01]  /*0990*/  UMOV UR4, 0x1 ;  /* 0x0000000100047882 */ /* 0x000fe20000000000 */
[----:B------:R-:W-:Y:S01]  /*09a0*/  ELECT P0, URZ, PT ;  /* 0x0000000000ff782f */ /* 0x000fe20003800000 */
[----:B------:R-:W-:-:S04]  /*09b0*/  UIADD3 UR10, UPT, UPT, -UR4, 0x100000, URZ ;  /* 0x00100000040a7890 */ /* 0x000fc8000fffe1ff */
[----:B------:R-:W-:Y:S02]  /*09c0*/  USHF.L.U32 UR11, UR10, 0xb, URZ ;  /* 0x0000000b0a0b7899 */ /* 0x000fe400080006ff */
[----:B------:R-:W-:Y:S02]  /*09d0*/  USHF.L.U32 UR10, UR10, 0x1, URZ ;  /* 0x000000010a0a7899 */ /* 0x000fe400080006ff */
[----:B------:R-:W-:-:S04]  /*09e0*/  UIADD3 UR12, UPT, UPT, -UR9, 0x100000, URZ ;  /* 0x00100000090c7890 */ /* 0x000fc8000fffe1ff */
[----:B------:R-:W-:Y:S02]  /*09f0*/  USHF.L.U32 UR13, UR12, 0xb, URZ ;  /* 0x0000000b0c0d7899 */ /* 0x000fe400080006ff */
[----:B------:R-:W-:Y:S02]  /*0a00*/  USHF.L.U32 UR12, UR12, 0x1, URZ ;  /* 0x000000010c0c7899 */ /* 0x000fe400080006ff */
[----:B-1----:R-:W-:Y:S01]  /*0a10*/  ULEA UR6, UR6, UR7, 0x18 ;  /* 0x0000000706067291 */ /* 0x002fe2000f8ec0ff */
[----:B------:R-:W1:Y:S11]  /*0a20*/  FENCE.VIEW.ASYNC.S ;  /* 0x00000000000073c6 */ /* 0x000e760000000000 */
[----:B-1----:R2:W1:Y:S01]  /*0a30*/  SYNCS.EXCH.64 URZ, [UR6+0xc0], UR10 ;  /* 0x0000c00a06ff75b2 */ /* 0x0024620008000100 */
[----:B------:R2:W1:Y:S01]  /*0a40*/  SYNCS.EXCH.64 URZ, [UR6+0xd0], UR12 ;  /* 0x0000d00c06ff75b2 */ /* 0x0004620008000100 */
[----:B------:R2:W1:Y:S01]  /*0a50*/  SYNCS.EXCH.64 URZ, [UR6+0xc8], UR10 ;  /* 0x0000c80a06ff75b2 */ /* 0x0004620008000100 */
[----:B------:R2:W1:Y:S02]  /*0a60*/  SYNCS.EXCH.64 URZ, [UR6+0xd8], UR12 ;  /* 0x0000d80c06ff75b2 */ /* 0x0004640008000100 */
[----:B--2---:R-:W-:Y:S01]  /*0a70*/  NOP ;  /* 0x0000000000007918 */ /* 0x004fe20000000000 */
.L_x_12:
        /* <DEDUP_REMOVED lines=22> */
[----:B------:R2:W1:Y:S01]  /*0be0*/  SYNCS.EXCH.64 URZ, [UR7+0x110], UR12 ;  /* 0x0001100c07ff75b2 */ /* 0x0004620008000100 */
[----:B------:R2:W1:Y:S01]  /*0bf0*/  SYNCS.EXCH.64 URZ, [UR7+0xf8], UR10 ;  /* 0x0000f80a07ff75b2 */ /* 0x0004620008000100 */
[----:B------:R2:W1:Y:S02]  /*0c00*/  SYNCS.EXCH.64 URZ, [UR7+0x118], UR12 ;  /* 0x0001180c07ff75b2 */ /* 0x0004640008000100 */
[----:B--2---:R-:W-:Y:S01]  /*0c10*/  NOP ;  /* 0x0000000000007918 */ /* 0x004fe20000000000 */
.L_x_13:
        /* <DEDUP_REMOVED lines=18> */
.L_x_14:
[----:B-1----:R-:W1:Y:S01]  /*0d40*/  S2UR UR6, SR_CTAID.X ;  /* 0x00000000000679c3 */ /* 0x002e620000002500 */
[----:B------:R-:W-:-:S05]  /*0d50*/  CS2R.32 R120, SR_CgaSize ;  /* 0x0000000000787805 */ /* 0x000fca0000008a00 */
[----:B------:R-:W-:-:S05]  /*0d60*/  IMAD R120, R120, -0xa0, RZ ;  /* 0xffffff6078787824 */ /* 0x000fca00078e02ff */
[----:B------:R-:W-:-:S14]  /*0d70*/  R2UR UR9, R120 ;  /* 0x00000000780972ca */ /* 0x000fdc00000e0000 */
[----:B------:R-:W2:Y:S01]  /*0d80*/  LDCU UR9, c[0x0][UR9+0x2b0] ;  /* 0x00005600090977ac */ /* 0x000ea20008000800 */
[----:B------:R-:W-:Y:S01]  /*0d90*/  NOP ;  /* 0x0000000000007918 */ /* 0x000fe20000000000 */
[----:B------:R-:W-:-:S05]  /*0da0*/  CS2R.32 R120, SR_CgaSize ;  /* 0x0000000000787805 */ /* 0x000fca0000008a00 */
[----:B------:R-:W-:-:S05]  /*0db0*/  IMAD R120, R120, -0xa0, RZ ;  /* 0xffffff6078787824 */ /* 0x000fca00078e02ff */
[----:B------:R-:W-:-:S14]  /*0dc0*/  R2UR UR7, R120 ;  /* 0x00000000780772ca */ /* 0x000fdc00000e0000 */
[----:B------:R-:W3:Y:S01]  /*0dd0*/  LDCU UR7, c[0x0][UR7+0x2b4] ;  /* 0x00005680070777ac */ /* 0x000ee20008000800 */
[----:B------:R-:W4:Y:S08]  /*0de0*/  S2UR UR4, SR_CTAID.Y ;  /* 0x00000000000479c3 */ /* 0x000f300000002600 */
[----:B------:R-:W3:Y:S01]  /*0df0*/  LDC R9, c[0x0][0xb24] ;  /* 0x0002c900ff097b82 */ /* 0x000ee20000000800 */
[----:B-1----:R-:W-:-:S02]  /*0e00*/  I2FP.F32.U32 R5, UR6 ;  /* 0x0000000600057c45 */ /* 0x002fc40008201000 */
[----:B------:R-:W-:-:S05]  /*0e10*/  CS2R.32 R3, SR_CgaSize ;  /* 0x0000000000037805 */ /* 0x000fca0000008a00 */
[----:B------:R-:W-:-:S06]  /*0e20*/  IMAD R3, R3, -0xa0, RZ ;  /* 0xffffff6003037824 */ /* 0x000fcc00078e02ff */
[----:B------:R-:W1:Y:S01]  /*0e30*/  LDC R3, c[0x0][R3+0x2a0] ;  /* 0x0000a80003037b82 */ /* 0x000e620000000800 */
[----:B------:R-:W-:Y:S01]  /*0e40*/  MOV R19, UR6 ;  /* 0x0000000600137c02 */ /* 0x000fe20008000f00 */
[----:B--2---:R-:W-:Y:S01]  /*0e50*/  FMUL R5, R5, UR9 ;  /* 0x0000000905057c20 */ /* 0x004fe20008400000 */
[----:B----4-:R-:W-:Y:S02]  /*0e60*/  I2FP.F32.U32 R4, UR4 ;  /* 0x0000000400047c45 */ /* 0x010fe40008201000 */
[----:B------:R-:W-:-:S05]  /*0e70*/  CS2R.32 R2, SR_CgaSize ;  /* 0x0000000000027805 */ /* 0x000fca0000008a00 */
[----:B------:R-:W-:-:S06]  /*0e80*/  IMAD R2, R2, -0xa0, RZ ;  /* 0xffffff6002027824 */ /* 0x000fcc00078e02ff */
[----:B------:R-:W2:Y:S01]  /*0e90*/  LDC R2, c[0x0][R2+0x2a4] ;  /* 0x0000a90002027b82 */ /* 0x000ea20000000800 */
[----:B------:R-:W4:Y:S01]  /*0ea0*/  F2I.U32.TRUNC.NTZ R120, R5 ;  /* 0x0000000500787305 */ /* 0x000f22000020f000 */
[----:B------:R-:W-:Y:S01]  /*0eb0*/  MOV R18, UR4 ;  /* 0x0000000400127c02 */ /* 0x000fe20008000f00 */
[----:B---3--:R-:W-:-:S05]  /*0ec0*/  FMUL R4, R4, UR7 ;  /* 0x0000000704047c20 */ /* 0x008fca0008400000 */
[----:B------:R-:W-:Y:S01]  /*0ed0*/  BAR.SYNC.DEFER_BLOCKING 0x0 ;  /* 0x0000000000007b1d */ /* 0x000fe20000010000 */
[----:B------:R-:W-:-:S05]  /*0ee0*/  ISETP.GE.AND P0, PT, R9, 0x1, PT ;  /* 0x000000010900780c */ /* 0x000fca0003f06270 */
[----:B------:R-:W3:Y:S02]  /*0ef0*/  F2I.U32.TRUNC.NTZ R67, R4 ;  /* 0x0000000400437305 */ /* 0x000ee4000020f000 */
[----:B------:R-:W2:Y:S01]  /*0f00*/  S2UR UR36, SR_CTAID.Z ;  /* 0x00000000002479c3 */ /* 0x000ea20000002700 */
[----:B----4-:R-:W-:-:S05]  /*0f10*/  IADD3 R120, PT, PT, -R120, RZ, RZ ;  /* 0x000000ff78787210 */ /* 0x010fca0007ffe1ff */
[----:B-1----:R-:W-:Y:S01]  /*0f20*/  IMAD R120, R3, R120, UR6 ;  /* 0x0000000603787e24 */ /* 0x002fe2000f8e0278 */
[----:B---3--:R-:W-:-:S05]  /*0f30*/  IADD3 R67, PT, PT, -R67, RZ, RZ ;  /* 0x000000ff43437210 */ /* 0x008fca0007ffe1ff */
[----:B--2---:R-:W-:Y:S01]  /*0f40*/  IMAD R67, R2, R67, UR4 ;  /* 0x0000000402437e24 */ /* 0x004fe2000f8e0243 */
[----:B------:R-:W-:Y:S06]  /*0f50*/  @!P0 BRA `(.L_x_15) ;  /* 0x0000000000b88947 */ /* 0x000fec0003800000 */
[----:B------:R-:W1:Y:S01]  /*0f60*/  LDC.64 R4, c[0x0][0xb18] ;  /* 0x0002c600ff047b82 */ /* 0x000e620000000a00 */
[----:B------:R-:W-:-:S07]  /*0f70*/  ISETP.NE.AND P0, PT, R9, 0x1, PT ;  /* 0x000000010900780c */ /* 0x000fce0003f05270 */
[----:B------:R-:W2:Y:S08]  /*0f80*/  LDC R10, c[0x0][0xb0c] ;  /* 0x0002c300ff0a7b82 */ /* 0x000eb00000000800 */
[----:B------:R-:W3:Y:S08]  /*0f90*/  LDC R11, c[0x0][0x370] ;  /* 0x0000dc00ff0b7b82 */ /* 0x000ef00000000800 */
[----:B------:R-:W4:Y:S01]  /*0fa0*/  LDC R12, c[0x0][0x374] ;  /* 0x0000dd00ff0c7b82 */ /* 0x000f220000000800 */
[----:B-1----:R-:W-:-:S07]  /*0fb0*/  ISETP.NE.AND P1, PT, R4, 0x1, PT ;  /* 0x000000010400780c */ /* 0x002fce0003f25270 */
[----:B------:R-:W3:Y:S01]  /*0fc0*/  LDC.64 R6, c[0x0][0xb10] ;  /* 0x0002c400ff067b82 */ /* 0x000ee20000000a00 */
[----:B--2---:R-:W-:-:S07]  /*0fd0*/  ISETP.NE.AND P2, PT, R10, 0x1, PT ;  /* 0x000000010a00780c */ /* 0x004fce0003f45270 */
[----:B------:R-:W1:Y:S08]  /*0fe0*/  LDC R8, c[0x0][0xb20] ;  /* 0x0002c800ff087b82 */ /* 0x000e700000000800 */
[----:B------:R-:W2:Y:S01]  /*0ff0*/  LDC.64 R2, c[0x0][0xb28] ;  /* 0x0002ca00ff027b82 */ /* 0x000ea20000000a00 */
[----:B----4-:R-:W-:-:S04]  /*1000*/  IMAD.HI.U32 R13, R12, R5, RZ ;  /* 0x000000050c0d7227 */ /* 0x010fc800078e00ff */
[----:B------:R-:W-:-:S04]  /*1010*/  IMAD.HI.U32 R5, R18, R5, RZ ;  /* 0x0000000512057227 */ /* 0x000fc800078e00ff */
[----:B---3--:R-:W-:-:S04]  /*1020*/  IMAD.HI.U32 R14, R11, R6, RZ ;  /* 0x000000060b0e7227 */ /* 0x008fc800078e00ff */
[C---:B------:R-:W-:Y:S01]  /*1030*/  IMAD.HI.U32 R16, R19.reuse, R6, RZ ;  /* 0x0000000613107227 */ /* 0x040fe200078e00ff */
[-C--:B------:R-:W-:Y:S02]  /*1040*/  @P2 SHF.R.U32.HI R11, RZ, R7.reuse, R14 ;  /* 0x00000007ff0b2219 */ /* 0x080fe4000001160e */
[-C--:B-1----:R-:W-:Y:S02]  /*1050*/  @P1 SHF.R.U32.HI R12, RZ, R8.reuse, R13 ;  /* 0x00000008ff0c1219 */ /* 0x082fe4000001160d */
[----:B------:R-:W-:Y:S02]  /*1060*/  SHF.R.U32.HI R5, RZ, R8, R5 ;  /* 0x00000008ff057219 */ /* 0x000fe40000011605 */
[----:B------:R-:W-:Y:S02]  /*1070*/  SHF.R.U32.HI R16, RZ, R7, R16 ;  /* 0x00000007ff107219 */ /* 0x000fe40000011610 */
[----:B------:R-:W-:Y:S01]  /*1080*/  SEL R5, R18, R5, !P1 ;  /* 0x0000000512057207 */ /* 0x000fe20004800000 */
[----:B--2---:R-:W-:Y:S01]  /*1090*/  IMAD.HI.U32 R14, R12, R2, RZ ;  /* 0x000000020c0e7227 */ /* 0x004fe200078e00ff */
[----:B------:R-:W-:-:S02]  /*10a0*/  SEL R7, R19, R16, !P2 ;  /* 0x0000001013077207 */ /* 0x000fc40005000000 */
[----:B------:R-:W-:Y:S01]  /*10b0*/  IADD3 R13, PT, PT, -R5, RZ, RZ ;  /* 0x000000ff050d7210 */ /* 0x000fe20007ffe1ff */
[----:B------:R-:W-:Y:S01]  /*10c0*/  IMAD.HI.U32 R6, R11, R2, RZ ;  /* 0x000000020b067227 */ /* 0x000fe200078e00ff */
[----:B------:R-:W-:-:S03]  /*10d0*/  @P0 SHF.R.U32.HI R12, RZ, R3, R14 ;  /* 0x00000003ff0c0219 */ /* 0x000fc6000001160e */
[----:B------:R-:W-:Y:S01]  /*10e0*/  IMAD R13, R4, R13, R18 ;  /* 0x0000000d040d7224 */ /* 0x000fe200078e0212 */
[----:B------:R-:W-:Y:S01]  /*10f0*/  @P0 SHF.R.U32.HI R11, RZ, R3, R6 ;  /* 0x00000003ff0b0219 */ /* 0x000fe20000011606 */
[----:B------:R-:W-:-:S04]  /*1100*/  IMAD R12, R12, R9, RZ ;  /* 0x000000090c0c7224 */ /* 0x000fc800078e02ff */
[----:B------:R-:W-:Y:S01]  /*1110*/  IMAD R6, R11, R9, RZ ;  /* 0x000000090b067224 */ /* 0x000fe200078e02ff */
[----:B------:R-:W-:-:S04]  /*1120*/  ISETP.GE.AND P1, PT, R5, R12, PT ;  /* 0x0000000c0500720c */ /* 0x000fc80003f26270 */
[----:B------:R-:W-:Y:S01]  /*1130*/  ISETP.GE.OR P1, PT, R7, R6, P1 ;  /* 0x000000060700720c */ /* 0x000fe20000f26670 */
[----:B------:R-:W-:-:S05]  /*1140*/  IMAD.HI.U32 R6, R5, R2, RZ ;  /* 0x0000000205067227 */ /* 0x000fca00078e00ff */
[----:B------:R-:W-:-:S04]  /*1150*/  SHF.R.U32.HI R6, RZ, R3, R6 ;  /* 0x00000003ff067219 */ /* 0x000fc80000011606 */
[----:B------:R-:W-:-:S03]  /*1160*/  SEL R6, R5, R6, !P0 ;  /* 0x0000000605067207 */ /* 0x000fc60004000000 */
[----:B------:R-:W-:Y:S01]  /*1170*/  @!P1 IMAD.HI.U32 R8, R7, R2, RZ ;  /* 0x0000000207089227 */ /* 0x000fe200078e00ff */
[----:B------:R-:W-:-:S04]  /*1180*/  IADD3 R2, PT, PT, -R6, RZ, RZ ;  /* 0x000000ff06027210 */ /* 0x000fc80007ffe1ff */
[----:B------:R-:W-:Y:S01]  /*1190*/  @!P1 SHF.R.U32.HI R8, RZ, R3, R8 ;  /* 0x00000003ff089219 */ /* 0x000fe20000011608 */
[----:B------:R-:W-:-:S03]  /*11a0*/  IMAD R2, R9, R2, R5 ;  /* 0x0000000209027224 */ /* 0x000fc600078e0205 */
[----:B------:R-:W-:-:S05]  /*11b0*/  @!P1 SEL R3, R7, R8, !P0 ;  /* 0x0000000807039207 */ /* 0x000fca0004000000 */
[--C-:B------:R-:W-:Y:S02]  /*11c0*/  @!P1 IMAD.IADD R6, R6, 0x1, -R3.reuse ;  /* 0x0000000106069824 */ /* 0x100fe400078e0a03 */
[----:B------:R-:W-:Y:S01]  /*11d0*/  @!P1 IMAD R3, R2, R11, R3 ;  /* 0x0000000b02039224 */ /* 0x000fe200078e0203 */
[----:B------:R-:W-:Y:S01]  /*11e0*/  IADD3 R2, PT, PT, -R7, RZ, RZ ;  /* 0x000000ff07027210 */ /* 0x000fe20007ffe1ff */
[----:B------:R-:W-:Y:S02]  /*11f0*/  @!P1 IMAD R5, R6, R9, R7 ;  /* 0x0000000906059224 */ /* 0x000fe400078e0207 */
[----:B------:R-:W-:Y:S02]  /*1200*/  @!P1 IMAD.MOV.U32 R7, RZ, RZ, R3 ;  /* 0x000000ffff079224 */ /* 0x000fe400078e0003 */
[----:B------:R-:W-:Y:S02]  /*1210*/  IMAD R2, R10, R2, R19 ;  /* 0x000000020a027224 */ /* 0x000fe400078e0213 */
[----:B------:R-:W-:-:S02]  /*1220*/  IMAD R18, R5, R4, R13 ;  /* 0x0000000405127224 */ /* 0x000fc400078e020d */
[----:B------:R-:W-:Y:S02]  /*1230*/  IMAD R19, R7, R10, R2 ;  /* 0x0000000a07137224 */ /* 0x000fe400078e0202 */
.L_x_15:
[----:B------:R-:W1:Y:S01]  /*1240*/  LDCU UR6, c[0x0][0xb30] ;  /* 0x00016600ff0677ac */ /* 0x000e620008000800 */
[----:B------:R-:W2:Y:S08]  /*1250*/  S2UR UR4, SR_CgaCtaId ;  /* 0x00000000000479c3 */ /* 0x000eb00000008800 */
[----:B------:R-:W3:Y:S01]  /*1260*/  LDC R94, c[0x0][0xb24] ;  /* 0x0002c900ff5e7b82 */ /* 0x000ee20000000800 */
[----:B-1----:R-:W-:-:S09]  /*1270*/  UISETP.NE.AND UP1, UPT, UR6, 0x1, UPT ;  /* 0x000000010600788c */ /* 0x002fd2000bf25270 */
[----:B--2---:R-:W-:Y:S05]  /*1280*/  BRA.U UP1, `(.L_x_16) ;  /* 0x0000000101407547 */ /* 0x004fea000b800000 */
[----:B------:R-:W1:Y:S08]  /*1290*/  LDC.64 R4, c[0x0][0xb10] ;  /* 0x0002c400ff047b82 */ /* 0x000e700000000a00 */
[----:B------:R-:W2:Y:S08]  /*12a0*/  LDC.64 R2, c[0x0][0xb18] ;  /* 0x0002c600ff027b82 */ /* 0x000eb00000000a00 */
[----:B------:R-:W4:Y:S08]  /*12b0*/  LDC R6, c[0x0][0xb20] ;  /* 0x0002c800ff067b82 */ /* 0x000f300000000800 */
[----:B------:R-:W3:Y:S01]  /*12c0*/  LDC R8, c[0x0][0xb0c] ;  /* 0x0002c300ff087b82 */ /* 0x000ee20000000800 */
[----:B-1----:R-:W-:-:S05]  /*12d0*/  IMAD.HI.U32 R4, R19, R4, RZ ;  /* 0x0000000413047227 */ /* 0x002fca00078e00ff */
[----:B------:R-:W-:Y:S01]  /*12e0*/  SHF.R.U32.HI R4, RZ, R5, R4 ;  /* 0x00000005ff047219 */ /* 0x000fe20000011604 */
[----:B--2---:R-:W-:Y:S01]  /*12f0*/  IMAD.HI.U32 R3, R18, R3, RZ ;  /* 0x0000000312037227 */ /* 0x004fe200078e00ff */
[----:B------:R-:W-:-:S04]  /*1300*/  ISETP.NE.AND P0, PT, R2, 0x1, PT ;  /* 0x000000010200780c */ /* 0x000fc80003f05270 */
[----:B----4-:R-:W-:-:S04]  /*1310*/  SHF.R.U32.HI R3, RZ, R6, R3 ;  /* 0x00000006ff037219 */ /* 0x010fc80000011603 */
[----:B------:R-:W-:Y:S02]  /*1320*/  SEL R3, R18, R3, !P0 ;  /* 0x0000000312037207 */ /* 0x000fe40004000000 */
[----:B---3--:R-:W-:-:S04]  /*1330*/  ISETP.NE.AND P1, PT, R8, 0x1, PT ;  /* 0x000000010800780c */ /* 0x008fc80003f25270 */
[----:B------:R-:W-:-:S05]  /*1340*/  SEL R4, R19, R4, !P1 ;  /* 0x0000000413047207 */ /* 0x000fca0004800000 */
[----:B------:R-:W-:Y:S02]  /*1350*/  IMAD.IADD R5, R3, 0x1, -R4 ;  /* 0x0000000103057824 */ /* 0x000fe400078e0a04 */
[----:B------:R-:W-:Y:S02]  /*1360*/  IMAD.IADD R3, R4, 0x1, -R3 ;  /* 0x0000000104037824 */ /* 0x000fe400078e0a03 */
[----:B------:R-:W-:Y:S02]  /*1370*/  IMAD R19, R5, R8, R19 ;  /* 0x0000000805137224 */ /* 0x000fe400078e0213 */
[----:B------:R-:W-:-:S07]  /*1380*/  IMAD R18, R3, R2, R18 ;  /* 0x0000000203127224 */ /* 0x000fce00078e0212 */
.L_x_16:
[----:B------:R-:W-:Y:S01]  /*1390*/  BAR.SYNC.DEFER_BLOCKING 0x0 ;  /* 0x0000000000007b1d */ /* 0x000fe20000010000 */
[----:B------:R-:W-:Y:S01]  /*13a0*/  UISETP.NE.AND UP1, UPT, UR8, 0x2, UPT ;  /* 0x000000020800788c */ /* 0x000fe2000bf25270 */
[----:B------:R-:W-:Y:S02]  /*13b0*/  ISETP.NE.OR P5, PT, R0, 0x2, !P5 ;  /* 0x000000020000780c */ /* 0x000fe40006fa5670 */
[----:B------:R-:W-:-:S06]  /*13c0*/  LOP3.LUT R2, R121, 0x1f, RZ, 0xc0, !PT ;  /* 0x0000001f79027812 */ /* 0x000fcc00078ec0ff */
[----:B------:R-:W-:Y:S05]  /*13d0*/  BRA.U UP1, `(.L_x_17) ;  /* 0x0000001101e87547 */ /* 0x000fea000b800000 */
[----:B------:R-:W1:Y:S01]  /*13e0*/  LDCU UR14, c[0x0][0x38c] ;  /* 0x00007180ff0e77ac */ /* 0x000e620008000800 */
[----:B------:R-:W2:Y:S01]  /*13f0*/  LDC R9, c[0x0][0x370] ;  /* 0x0000dc00ff097b82 */ /* 0x000ea20000000800 */
[----:B------:R-:W-:Y:S01]  /*1400*/  HFMA2 R14, -RZ, RZ, 0, 0 ;  /* 0x00000000ff0e7431 */ /* 0x000fe200000001ff */
[----:B------:R-:W-:Y:S01]  /*1410*/  ISETP.EQ.OR P4, PT, R2, RZ, P5 ;  /* 0x000000ff0200720c */ /* 0x000fe20002f82670 */
[----:B------:R-:W-:Y:S01]  /*1420*/  IMAD.MOV.U32 R15, RZ, RZ, 0x1 ;  /* 0x00000001ff0f7424 */ /* 0x000fe200078e00ff */
[----:B------:R-:W-:Y:S01]  /*1430*/  CS2R R12, SRZ ;  /* 0x00000000000c7805 */ /* 0x000fe2000001ff00 */
[----:B------:R-:W-:Y:S01]  /*1440*/  IMAD.MOV.U32 R10, RZ, RZ, 0x1 ;  /* 0x00000001ff0a7424 */ /* 0x000fe200078e00ff */
[----:B------:R-:W4:Y:S02]  /*1450*/  LDCU.64 UR22, c[0x0][0x348] ;  /* 0x00006900ff1677ac */ /* 0x000f240008000a00 */
[----:B------:R-:W2:Y:S01]  /*1460*/  LDC R0, c[0x0][0x374] ;  /* 0x0000dd00ff007b82 */ /* 0x000ea20000000800 */
[----:B------:R-:W-:Y:S01]  /*1470*/  UMOV UR7, URZ ;  /* 0x000000ff00077c82 */ /* 0x000fe20008000000 */
[----:B-1----:R-:W-:-:S04]  /*1480*/  UIADD3 UR6, UPT, UPT, UR14, 0x3f, URZ ;  /* 0x0000003f0e067890 */ /* 0x002fc8000fffe0ff */
[----:B------:R-:W-:-:S04]  /*1490*/  USHF.R.S32.HI UR5, URZ, 0x1f, UR6 ;  /* 0x0000001fff057899 */ /* 0x000fc80008011406 */
[----:B------:R-:W-:-:S04]  /*14a0*/  ULEA.HI UR5, UR5, UR6, URZ, 0x6 ;  /* 0x0000000605057291 */ /* 0x000fc8000f8f30ff */
[----:B------:R-:W-:Y:S02]  /*14b0*/  USHF.R.S32.HI UR21, URZ, 0x6, UR5 ;  /* 0x00000006ff157899 */ /* 0x000fe40008011405 */
[----:B------:R-:W-:Y:S02]  /*14c0*/  UIADD3 UR5, UPT, UPT, UR14, -0x1, URZ ;  /* 0xffffffff0e057890 */ /* 0x000fe4000fffe0ff */
[----:B------:R-:W-:Y:S02]  /*14d0*/  UISETP.LT.U32.AND UP0, UPT, UR21, 0x8, UPT ;  /* 0x000000081500788c */ /* 0x000fe4000bf01070 */
[----:B------:R-:W-:Y:S02]  /*14e0*/  UISETP.GE.U32.AND UP1, UPT, UR5, -0x7f, UPT ;  /* 0xffffff810500788c */ /* 0x000fe4000bf26070 */
[----:B------:R-:W-:Y:S02]  /*14f0*/  USEL UR15, UR21, 0x8, UP0 ;  /* 0x00000008150f7887 */ /* 0x000fe40008000000 */
[----:B------:R-:W-:-:S02]  /*1500*/  UIADD3 UR14, UPT, UPT, UR14, 0x7e, URZ ;  /* 0x0000007e0e0e7890 */ /* 0x000fc4000fffe0ff */
[----:B------:R-:W-:Y:S02]  /*1510*/  UIADD3 UR6, UPT, UPT, UR15, -0x1, URZ ;  /* 0xffffffff0f067890 */ /* 0x000fe4000fffe0ff */
[----:B------:R-:W-:-:S03]  /*1520*/  UIADD3 UR13, UPT, UPT, UR21, -UR15, URZ ;  /* 0x8000000f150d7290 */ /* 0x000fc6000fffe0ff */
[----:B------:R-:W-:-:S04]  /*1530*/  @UP1 UIADD3 UR6, UPT, UPT, UR15, URZ, URZ ;  /* 0x000000ff0f061290 */ /* 0x000fc8000fffe0ff */
[----:B----4-:R-:W-:-:S12]  /*1540*/  UIADD3 UR6, UPT, UPT, UR6, 0x1, URZ ;  /* 0x0000000106067890 */ /* 0x010fd8000fffe0ff */
.L_x_35:
[----:B------:R-:W-:Y:S01]  /*1550*/  UISETP.NE.AND UP0, UPT, UR4, URZ, UPT ;  /* 0x000000ff0400728c */ /* 0x000fe2000bf05270 */
[----:B------:R-:W1:Y:S08]  /*1560*/  S2UR UR4, SR_CgaCtaId ;  /* 0x00000000000479c3 */ /* 0x000e700000008800 */
[----:B------:R-:W-:Y:S05]  /*1570*/  BRA.U UP0, `(.L_x_18) ;  /* 0x0000000100347547 */ /* 0x000fea000b800000 */
[----:B------:R-:W4:Y:S01]  /*1580*/  S2R R2, SR_CgaCtaId ;  /* 0x0000000000027919 */ /* 0x000f220000008800 */
[----:B------:R-:W-:-:S04]  /*1590*/  MOV R3, 0x400 ;  /* 0x0000040000037802 */ /* 0x000fc80000000f00 */
[----:B----4-:R-:W-:Y:S02]  /*15a0*/  LEA R3, R2, R3, 0x18 ;  /* 0x0000000302037211 */ /* 0x010fe400078ec0ff */
[----:B------:R-:W-:-:S03]  /*15b0*/  SHF.L.U32 R2, R10, 0x1f, RZ ;  /* 0x0000001f0a027819 */ /* 0x000fc600000006ff */
[----:B------:R-:W-:-:S04]  /*15c0*/  IMAD R3, R12, 0x8, R3 ;  /* 0x000000080c037824 */ /* 0x000fc800078e0203 */
[----:B------:R-:W4:Y:S02]  /*15d0*/  SYNCS.PHASECHK.TRANS64.TRYWAIT P0, [R3+URZ+0x130], R2 ;  /* 0x00013002030075a7 */ /* 0x000f2400080011ff */
[----:B----4-:R-:W-:Y:S05]  /*15e0*/  @!P0 BRA `(.L_x_19) ;  /* 0x0000008800688947 */ /* 0x010fea0003800000 */
.L_x_116:
[----:B------:R-:W-:Y:S01]  /*15f0*/  VIADD R12, R12, 0x1 ;  /* 0x000000010c0c7836 */ /* 0x000fe20000000000 */
[----:B------:R4:W-:Y:S04]  /*1600*/  SYNCS.ARRIVE.TRANS64.A1T0 RZ, [R3+URZ+0x120], RZ ;  /* 0x000120ff03ff79a7 */ /* 0x0009e800081000ff */
[----:B------:R-:W-:-:S04]  /*1610*/  ISETP.NE.AND P0, PT, R12, 0x2, PT ;  /* 0x000000020c00780c */ /* 0x000fc80003f05270 */
[----:B------:R-:W-:Y:S02]  /*1620*/  SEL R12, R12, RZ, P0 ;  /* 0x000000ff0c0c7207 */ /* 0x000fe40000000000 */
[----:B----4-:R-:W-:-:S04]  /*1630*/  SEL R3, RZ, 0x1, P0 ;  /* 0x00000001ff037807 */ /* 0x010fc80000000000 */
[----:B------:R-:W-:-:S07]  /*1640*/  LOP3.LUT R10, R10, R3, RZ, 0x3c, !PT ;  /* 0x000000030a0a7212 */ /* 0x000fce00078e3cff */
.L_x_18:
[----:B------:R-:W-:Y:S01]  /*1650*/  UMOV UR5, 0x400 ;  /* 0x0000040000057882 */ /* 0x000fe20000000000 */
[----:B------:R-:W-:Y:S01]  /*1660*/  SHF.L.U32 R2, R15, 0x1f, RZ ;  /* 0x0000001f0f027819 */ /* 0x000fe200000006ff */
[----:B-1----:R-:W-:Y:S01]  /*1670*/  ULEA UR5, UR4, UR5, 0x18 ;  /* 0x0000000504057291 */ /* 0x002fe2000f8ec0ff */
[----:B------:R-:W-:Y:S01]  /*1680*/  R2UR UR35, R19 ;  /* 0x00000000132372ca */ /* 0x000fe200000e0000 */
[----:B------:R-:W-:Y:S01]  /*1690*/  UISETP.GE.U32.AND UP0, UPT, UR14, 0x7f, UPT ;  /* 0x0000007f0e00788c */ /* 0x000fe2000bf06070 */
[----:B------:R-:W-:Y:S01]  /*16a0*/  R2UR UR11, R18 ;  /* 0x00000000120b72ca */ /* 0x000fe200000e0000 */
[----:B------:R-:W-:Y:S01]  /*16b0*/  ULEA UR8, UR7, UR5, 0x3 ;  /* 0x0000000507087291 */ /* 0x000fe2000f8e18ff */
[----:B------:R-:W-:-:S08]  /*16c0*/  UMOV UR25, URZ ;  /* 0x000000ff00197c82 */ /* 0x000fd00008000000 */
[----:B------:R1:W4:Y:S01]  /*16d0*/  SYNCS.PHASECHK.TRANS64.TRYWAIT P0, [UR8+0x40], R2 ;  /* 0x00004002ff0075a7 */ /* 0x0003220008001108 */
[----:B------:R-:W-:Y:S02]  /*16e0*/  USHF.L.U32 UR35, UR35, 0x7, URZ ;  /* 0x0000000723237899 */ /* 0x000fe400080006ff */
[----:B------:R-:W-:Y:S01]  /*16f0*/  USHF.L.U32 UR11, UR11, 0x6, URZ ;  /* 0x000000060b0b7899 */ /* 0x000fe200080006ff */
[----:B------:R-:W-:Y:S11]  /*1700*/  BRA.U !UP0, `(.L_x_20) ;  /* 0x0000000108a87547 */ /* 0x000ff6000b800000 */
[----:B------:R-:W-:Y:S01]  /*1710*/  UMOV UR16, URZ ;  /* 0x000000ff00107c82 */ /* 0x000fe20008000000 */
[----:B------:R-:W-:-:S05]  /*1720*/  UMOV UR17, UR7 ;  /* 0x0000000700117c82 */ /* 0x000fca0008000000 */
.L_x_25:
[----:B-1----:R-:W-:Y:S01]  /*1730*/  ULEA UR33, UR17, UR5, 0x3 ;  /* 0x0000000511217291 */ /* 0x002fe2000f8e18ff */
[----:B----4-:R-:W-:Y:S01]  /*1740*/  @!P5 MOV R3, 0x6000 ;  /* 0x000060000003d802 */ /* 0x010fe20000000f00 */
[----:B----4-:R-:W-:Y:S10]  /*1750*/  @P0 BRA `(.L_x_21) ;  /* 0x00000000000c0947 */ /* 0x010ff40003800000 */
[----:B------:R-:W-:-:S04]  /*1760*/  SHF.L.U32 R5, R15, 0x1f, RZ ;  /* 0x0000001f0f057819 */ /* 0x000fc800000006ff */
[----:B------:R-:W4:Y:S02]  /*1770*/  SYNCS.PHASECHK.TRANS64.TRYWAIT P0, [UR33+0x40], R5 ;  /* 0x00004005ff0075a7 */ /* 0x000f240008001121 */
[----:B----4-:R-:W-:Y:S05]  /*1780*/  @!P0 BRA `(.L_x_22) ;  /* 0x0000008800148947 */ /* 0x010fea0003800000 */
.L_x_21:
[----:B------:R4:W-:Y:S01]  /*1790*/  @!P5 SYNCS.ARRIVE.TRANS64 RZ, [UR33], R3 ;  /* 0x00000003ffffd9a7 */ /* 0x0009e20008000021 */
[----:B------:R-:W-:Y:S04]  /*17a0*/  BSSY.RECONVERGENT B0, `(.L_x_23) ;  /* 0x0000003000007945 */ /* 0x000fe80003800200 */
[----:B------:R-:W-:Y:S05]  /*17b0*/  @P4 BRA `(.L_x_24) ;  /* 0x0000000000044947 */ /* 0x000fea0003800000 */
[----:B------:R-:W-:Y:S05]  /*17c0*/  BPT.TRAP 0x1 ;  /* 0x000000040000795c */ /* 0x000fea0000300000 */
.L_x_24:
[----:B------:R-:W-:Y:S05]  /*17d0*/  BSYNC.RECONVERGENT B0 ;  /* 0x0000000000007941 */ /* 0x000fea0003800200 */
.L_x_23:
[----:B------:R-:W-:Y:S02]  /*17e0*/  UIADD3 UR7, UPT, UPT, UR17, 0x1, URZ ;  /* 0x0000000111077890 */ /* 0x000fe4000fffe0ff */
[----:B------:R-:W-:Y:S02]  /*17f0*/  ULEA UR32, UR17, UR5, 0xe ;  /* 0x0000000511207291 */ /* 0x000fe4000f8e70ff */
[----:B------:R-:W-:Y:S02]  /*1800*/  UISETP.NE.AND UP0, UPT, UR7, 0x8, UPT ;  /* 0x000000080700788c */ /* 0x000fe4000bf05270 */
[----:B------:R-:W-:Y:S02]  /*1810*/  UIADD3 UR28, UP1, UPT, UR22, 0x80, URZ ;  /* 0x00000080161c7890 */ /* 0x000fe4000ff3e0ff */
[----:B------:R-:W-:Y:S02]  /*1820*/  USEL UR9, URZ, 0x1, UP0 ;  /* 0x00000001ff097887 */ /* 0x000fe40008000000 */
[----:B------:R-:W-:-:S02]  /*1830*/  USEL UR7, UR7, URZ, UP0 ;  /* 0x000000ff07077287 */ /* 0x000fc40008000000 */
[----:B------:R-:W-:Y:S02]  /*1840*/  UIADD3 UR26, UP0, UPT, UR22, 0x180, URZ ;  /* 0x00000180161a7890 */ /* 0x000fe4000ff1e0ff */
[----:B------:R-:W-:Y:S01]  /*1850*/  ULEA UR8, UR7, UR5, 0x3 ;  /* 0x0000000507087291 */ /* 0x000fe2000f8e18ff */
[----:B------:R-:W-:Y:S01]  /*1860*/  LOP3.LUT R15, R15, UR9, RZ, 0x3c, !PT ;  /* 0x000000090f0f7c12 */ /* 0x000fe2000f8e3cff */
[----:B------:R-:W-:Y:S02]  /*1870*/  USHF.L.U32 UR34, UR16, 0x6, URZ ;  /* 0x0000000610227899 */ /* 0x000fe400080006ff */
[----:B------:R-:W-:Y:S01]  /*1880*/  UIADD3.X UR29, UPT, UPT, URZ, UR23, URZ, UP1, !UPT ;  /* 0x00000017ff1d7290 */ /* 0x000fe20008ffe4ff */
[----:B-1----:R-:W-:Y:S01]  /*1890*/  SHF.L.U32 R2, R15, 0x1f, RZ ;  /* 0x0000001f0f027819 */ /* 0x002fe200000006ff */
[----:B------:R-:W-:Y:S02]  /*18a0*/  UIADD3 UR32, UPT, UPT, UR32, 0x6400, URZ ;  /* 0x0000640020207890 */ /* 0x000fe4000fffe0ff */
[----:B------:R-:W-:Y:S01]  /*18b0*/  UIADD3.X UR27, UPT, UPT, URZ, UR23, URZ, UP0, !UPT ;  /* 0x00000017ff1b7290 */ /* 0x000fe200087fe4ff */
[----:B------:R1:W1:Y:S01]  /*18c0*/  SYNCS.PHASECHK.TRANS64.TRYWAIT P0, [UR8+0x40], R2 ;  /* 0x00004002ff0075a7 */ /* 0x0002620008001108 */
[----:B------:R-:W-:Y:S01]  /*18d0*/  ULEA UR8, UR17, UR5, 0xd ;  /* 0x0000000511087291 */ /* 0x000fe2000f8e68ff */
[----:B------:R-:W-:Y:S01]  /*18e0*/  UMOV UR18, 0x0 ;  /* 0x0000000000127882 */ /* 0x000fe20000000000 */
[----:B------:R-:W-:-:S02]  /*18f0*/  UMOV UR19, 0x10000000 ;  /* 0x1000000000137882 */ /* 0x000fc40000000000 */
[----:B------:R-:W-:Y:S01]  /*1900*/  UIADD3 UR8, UPT, UPT, UR8, 0x26400, URZ ;  /* 0x0002640008087890 */ /* 0x000fe2000fffe0ff */
[----:B------:R1:W-:Y:S01]  /*1910*/  UTMALDG.3D [UR32], [UR28], desc[UR18] ;  /* 0x000012201c0075b4 */ /* 0x0003e20008011000 */
[----:B------:R-:W-:Y:S01]  /*1920*/  UMOV UR12, UR36 ;  /* 0x00000024000c7c82 */ /* 0x000fe20008000000 */
[----:B------:R-:W-:Y:S01]  /*1930*/  UMOV UR9, UR33 ;  /* 0x0000002100097c82 */ /* 0x000fe20008000000 */
[----:B------:R-:W-:Y:S01]  /*1940*/  UMOV UR10, UR34 ;  /* 0x00000022000a7c82 */ /* 0x000fe20008000000 */
[----:B------:R-:W-:Y:S01]  /*1950*/  UIADD3 UR16, UPT, UPT, UR16, 0x1, URZ ;  /* 0x0000000110107890 */ /* 0x000fe2000fffe0ff */
[----:B------:R-:W-:Y:S01]  /*1960*/  UMOV UR25, UR6 ;  /* 0x0000000600197c82 */ /* 0x000fe20008000000 */
[----:B------:R-:W-:Y:S02]  /*1970*/  UMOV UR17, UR7 ;  /* 0x0000000700117c82 */ /* 0x000fe40008000000 */
[----:B------:R1:W-:Y:S01]  /*1980*/  UTMALDG.3D [UR8], [UR26], desc[UR18] ;  /* 0x000012081a0075b4 */ /* 0x0003e20008011000 */
[----:B------:R-:W-:-:S09]  /*1990*/  UISETP.NE.AND UP0, UPT, UR16, UR6, UPT ;  /* 0x000000061000728c */ /* 0x000fd2000bf05270 */
[----:B------:R-:W-:Y:S05]  /*19a0*/  BRA.U UP0, `(.L_x_25) ;  /* 0xfffffffd00607547 */ /* 0x000fea000b83ffff */
.L_x_20:
[----:B-1--4-:R-:W-:Y:S01]  /*19b0*/  PLOP3.LUT P0, PT, PT, PT, UP3, 0x80, 0x8 ;  /* 0x000000000008781c */ /* 0x012fe20003f0f038 */
[----:B------:R-:W-:Y:S01]  /*19c0*/  ULEA UR8, UR7, UR5, 0x3 ;  /* 0x0000000507087291 */ /* 0x000fe2000f8e18ff */
[----:B------:R-:W-:Y:S01]  /*19d0*/  SHF.L.U32 R2, R15, 0x1f, RZ ;  /* 0x0000001f0f027819 */ /* 0x000fe200000006ff */
[----:B------:R-:W-:-:S10]  /*19e0*/  UISETP.GT.AND UP0, UPT, UR21, UR15, UPT ;  /* 0x0000000f1500728c */ /* 0x000fd4000bf04270 */
[----:B------:R-:W-:Y:S01]  /*19f0*/  @!P0 SYNCS.ARRIVE.TRANS64.A1T0 RZ, [UR5+0xb8], RZ ;  /* 0x0000b8ffffff89a7 */ /* 0x000fe20008100005 */
[----:B------:R1:W4:Y:S01]  /*1a00*/  SYNCS.PHASECHK.TRANS64.TRYWAIT P0, [UR8+0x40], R2 ;  /* 0x00004002ff0075a7 */ /* 0x0003220008001108 */
[----:B------:R-:W-:Y:S05]  /*1a10*/  BRA.U !UP0, `(.L_x_26) ;  /* 0x0000000108ac7547 */ /* 0x000fea000b800000 */
[----:B------:R-:W-:Y:S01]  /*1a20*/  UIADD3 UR24, UPT, UPT, UR13, UR25, URZ ;  /* 0x000000190d187290 */ /* 0x000fe2000fffe0ff */
[----:B------:R-:W-:-:S11]  /*1a30*/  UMOV UR32, UR7 ;  /* 0x0000000700207c82 */ /* 0x000fd60008000000 */
.L_x_31:
[----:B-1----:R-:W-:Y:S01]  /*1a40*/  ULEA UR17, UR32, UR5, 0x3 ;  /* 0x0000000520117291 */ /* 0x002fe2000f8e18ff */
[----:B----4-:R-:W-:Y:S01]  /*1a50*/  @!P5 MOV R3, 0x6000 ;  /* 0x000060000003d802 */ /* 0x010fe20000000f00 */
[----:B----4-:R-:W-:Y:S10]  /*1a60*/  @P0 BRA `(.L_x_27) ;  /* 0x00000000000c0947 */ /* 0x010ff40003800000 */
[----:B------:R-:W-:-:S04]  /*1a70*/  SHF.L.U32 R5, R15, 0x1f, RZ ;  /* 0x0000001f0f057819 */ /* 0x000fc800000006ff */
[----:B------:R-:W4:Y:S02]  /*1a80*/  SYNCS.PHASECHK.TRANS64.TRYWAIT P0, [UR17+0x40], R5 ;  /* 0x00004005ff0075a7 */ /* 0x000f240008001111 */
[----:B----4-:R-:W-:Y:S05]  /*1a90*/  @!P0 BRA `(.L_x_28) ;  /* 0x0000008400688947 */ /* 0x010fea0003800000 */
.L_x_27:
[----:B------:R4:W-:Y:S01]  /*1aa0*/  @!P5 SYNCS.ARRIVE.TRANS64 RZ, [UR17], R3 ;  /* 0x00000003ffffd9a7 */ /* 0x0009e20008000011 */
[----:B------:R-:W-:Y:S04]  /*1ab0*/  BSSY.RECONVERGENT B0, `(.L_x_29) ;  /* 0x0000003000007945 */ /* 0x000fe80003800200 */
[----:B------:R-:W-:Y:S05]  /*1ac0*/  @P4 BRA `(.L_x_30) ;  /* 0x0000000000044947 */ /* 0x000fea0003800000 */
[----:B------:R-:W-:Y:S05]  /*1ad0*/  BPT.TRAP 0x1 ;  /* 0x000000040000795c */ /* 0x000fea0000300000 */
.L_x_30:
[----:B------:R-:W-:Y:S05]  /*1ae0*/  BSYNC.RECONVERGENT B0 ;  /* 0x0000000000007941 */ /* 0x000fea0003800200 */
.L_x_29:
        /* <DEDUP_REMOVED lines=10> */
[----:B------:R-:W-:Y:S01]  /*1b90*/  UIADD3 UR16, UPT, UPT, UR16, 0x6400, URZ ;  /* 0x0000640010107890 */ /* 0x000fe2000fffe0ff */
[----:B-1----:R-:W-:Y:S01]  /*1ba0*/  SHF.L.U32 R2, R15, 0x1f, RZ ;  /* 0x0000001f0f027819 */ /* 0x002fe200000006ff */
[----:B------:R-:W-:Y:S02]  /*1bb0*/  UIADD3.X UR31, UPT, UPT, URZ, UR23, URZ, UP1, !UPT ;  /* 0x00000017ff1f7290 */ /* 0x000fe40008ffe4ff */
[----:B------:R-:W-:Y:S01]  /*1bc0*/  UIADD3.X UR29, UPT, UPT, URZ, UR23, URZ, UP0, !UPT ;  /* 0x00000017ff1d7290 */ /* 0x000fe200087fe4ff */
[----:B------:R1:W1:Y:S01]  /*1bd0*/  SYNCS.PHASECHK.TRANS64.TRYWAIT P0, [UR8+0x40], R2 ;  /* 0x00004002ff0075a7 */ /* 0x0002620008001108 */
[----:B------:R-:W-:Y:S01]  /*1be0*/  ULEA UR8, UR32, UR5, 0xd ;  /* 0x0000000520087291 */ /* 0x000fe2000f8e68ff */
[----:B------:R-:W-:Y:S01]  /*1bf0*/  UMOV UR26, 0x0 ;  /* 0x00000000001a7882 */ /* 0x000fe20000000000 */
[----:B------:R-:W-:-:S02]  /*1c00*/  UMOV UR27, 0x10000000 ;  /* 0x10000000001b7882 */ /* 0x000fc40000000000 */
[----:B------:R-:W-:Y:S01]  /*1c10*/  UIADD3 UR8, UPT, UPT, UR8, 0x26400, URZ ;  /* 0x0002640008087890 */ /* 0x000fe2000fffe0ff */
[----:B------:R-:W-:Y:S01]  /*1c20*/  UMOV UR19, UR35 ;  /* 0x0000002300137c82 */ /* 0x000fe20008000000 */
[----:B------:R-:W-:Y:S01]  /*1c30*/  UMOV UR20, UR36 ;  /* 0x0000002400147c82 */ /* 0x000fe20008000000 */
[----:B------:R-:W-:Y:S01]  /*1c40*/  UMOV UR12, UR36 ;  /* 0x00000024000c7c82 */ /* 0x000fe20008000000 */
[----:B------:R-:W-:Y:S01]  /*1c50*/  UMOV UR9, UR17 ;  /* 0x0000001100097c82 */ /* 0x000fe20008000000 */
[----:B------:R-:W-:Y:S01]  /*1c60*/  UMOV UR10, UR18 ;  /* 0x00000012000a7c82 */ /* 0x000fe20008000000 */
[----:B------:R1:W-:Y:S01]  /*1c70*/  UTMALDG.3D [UR16], [UR30], desc[UR26] ;  /* 0x00001a101e0075b4 */ /* 0x0003e20008011000 */
[----:B------:R-:W-:Y:S01]  /*1c80*/  UIADD3 UR25, UPT, UPT, UR25, 0x1, URZ ;  /* 0x0000000119197890 */ /* 0x000fe2000fffe0ff */
[----:B------:R-:W-:-:S03]  /*1c90*/  UMOV UR32, UR7 ;  /* 0x0000000700207c82 */ /* 0x000fc60008000000 */
[----:B------:R-:W-:Y:S01]  /*1ca0*/  UISETP.NE.AND UP0, UPT, UR25, UR24, UPT ;  /* 0x000000181900728c */ /* 0x000fe2000bf05270 */
[----:B------:R1:W-:Y:S08]  /*1cb0*/  UTMALDG.3D [UR8], [UR28], desc[UR26] ;  /* 0x00001a081c0075b4 */ /* 0x0003f00008011000 */
[----:B------:R-:W-:Y:S05]  /*1cc0*/  BRA.U UP0, `(.L_x_31) ;  /* 0xfffffffd005c7547 */ /* 0x000fea000b83ffff */
.L_x_26:
[C---:B-1----:R-:W-:Y:S01]  /*1cd0*/  LEA R2, R14.reuse, UR5, 0x3 ;  /* 0x000000050e027c11 */ /* 0x042fe2000f8e18ff */
[----:B------:R-:W-:Y:S01]  /*1ce0*/  NOP ;  /* 0x0000000000007918 */ /* 0x000fe20000000000 */
[----:B----4-:R-:W-:Y:S02]  /*1cf0*/  SHF.L.U32 R3, R13, 0x1f, RZ ;  /* 0x0000001f0d037819 */ /* 0x010fe400000006ff */
[----:B------:R-:W-:Y:S02]  /*1d00*/  LEA R4, R14, UR5, 0x4 ;  /* 0x000000050e047c11 */ /* 0x000fe4000f8e20ff */
[----:B------:R-:W1:Y:S02]  /*1d10*/  SYNCS.PHASECHK.TRANS64.TRYWAIT P0, [R2+URZ+0xc0], R3 ;  /* 0x0000c003020075a7 */ /* 0x000e6400080011ff */
[----:B-1----:R-:W-:Y:S05]  /*1d20*/  @!P0 BRA `(.L_x_32) ;  /* 0x0000008000dc8947 */ /* 0x002fea0003800000 */
.L_x_119:
[----:B------:R-:W4:Y:S01]  /*1d30*/  LDS.128 R4, [R4+0x150] ;  /* 0x0001500004047984 */ /* 0x000f220000000c00 */
[----:B---3--:R-:W-:Y:S01]  /*1d40*/  ISETP.GE.AND P0, PT, R94, 0x1, PT ;  /* 0x000000015e00780c */ /* 0x008fe20003f06270 */
[----:B-1----:R-:W-:Y:S01]  /*1d50*/  VIADD R2, R2, 0xd0 ;  /* 0x000000d002027836 */ /* 0x002fe20000000000 */
[----:B------:R-:W-:Y:S01]  /*1d60*/  @!PT LDS RZ, [RZ] ;  /* 0x00000000fffff984 */ /* 0x000fe20000000800 */
[----:B------:R-:W-:Y:S01]  /*1d70*/  @!PT LDS RZ, [RZ] ;  /* 0x00000000fffff984 */ /* 0x000fe20000000800 */
[----:B------:R-:W-:Y:S01]  /*1d80*/  @!PT LDS RZ, [RZ] ;  /* 0x00000000fffff984 */ /* 0x000fe20000000800 */
[----:B------:R-:W-:Y:S01]  /*1d90*/  @!PT LDS RZ, [RZ] ;  /* 0x00000000fffff984 */ /* 0x000fe20000000800 */
[----:B------:R1:W-:Y:S06]  /*1da0*/  MEMBAR.ALL.CTA ;  /* 0x0000000000007992 */ /* 0x0003ec0000008000 */
[----:B-1----:R-:W1:Y:S01]  /*1db0*/  FENCE.VIEW.ASYNC.S ;  /* 0x00000000000073c6 */ /* 0x002e620000000000 */
[----:B------:R-:W-:-:S04]  /*1dc0*/  PRMT R2, RZ, 0x654, R2 ;  /* 0x00000654ff027816 */ /* 0x000fc80000000002 */
[----:B-1----:R1:W-:Y:S01]  /*1dd0*/  SYNCS.ARRIVE.TRANS64.RED.A1T0 RZ, [R2+URZ], RZ ;  /* 0x000000ff02ff79a7 */ /* 0x0023e200081004ff */
[----:B----4-:R-:W-:-:S13]  /*1de0*/  LOP3.LUT P2, RZ, R6, 0x1, RZ, 0xc0, !PT ;  /* 0x0000000106ff7812 */ /* 0x010fda000784c0ff */
[----:B------:R-:W-:Y:S01]  /*1df0*/  @P2 SHF.R.U32.HI R3, RZ, 0x10, R5 ;  /* 0x00000010ff032819 */ /* 0x000fe20000011605 */
[----:B------:R-:W-:Y:S01]  /*1e00*/  VOTEU.ANY UP0, P2 ;  /* 0x0000000000ff7886 */ /* 0x000fe20001000100 */
[----:B------:R-:W-:Y:S02]  /*1e10*/  @P2 MOV R11, R4 ;  /* 0x00000004000b2202 */ /* 0x000fe40000000f00 */
[----:B------:R-:W-:Y:S02]  /*1e20*/  @P2 R2UR.BROADCAST UR8, R3 ;  /* 0x00000000030822ca */ /* 0x000fe400008e0000 */
[----:B------:R-:W-:-:S11]  /*1e30*/  @P2 LOP3.LUT R8, R5, 0xffff, RZ, 0xc0, !PT ;  /* 0x0000ffff05082812 */ /* 0x000fd600078ec0ff */
[----:B------:R-:W-:Y:S01]  /*1e40*/  @UP0 UMOV UR36, UR8 ;  /* 0x0000000800240c82 */ /* 0x000fe20008000000 */
[----:B-1----:R-:W-:Y:S05]  /*1e50*/  @!P0 BRA `(.L_x_33) ;  /* 0x0000000000b88947 */ /* 0x002fea0003800000 */
[----:B------:R-:W2:Y:S01]  /*1e60*/  LDC.64 R4, c[0x0][0xb18] ;  /* 0x0002c600ff047b82 */ /* 0x000ea20000000a00 */
[----:B------:R-:W-:-:S07]  /*1e70*/  ISETP.NE.AND P3, PT, R94, 0x1, PT ;  /* 0x000000015e00780c */ /* 0x000fce0003f65270 */
[----:B------:R-:W1:Y:S08]  /*1e80*/  LDC.64 R6, c[0x0][0xb10] ;  /* 0x0002c400ff067b82 */ /* 0x000e700000000a00 */
[----:B------:R-:W3:Y:S08]  /*1e90*/  LDC R16, c[0x0][0xb20] ;  /* 0x0002c800ff107b82 */ /* 0x000ef00000000800 */
[----:B------:R-:W4:Y:S01]  /*1ea0*/  LDC R18, c[0x0][0xb0c] ;  /* 0x0002c300ff127b82 */ /* 0x000f220000000800 */
[----:B--2---:R-:W-:Y:S01]  /*1eb0*/  IMAD.HI.U32 R17, R0, R5, RZ ;  /* 0x0000000500117227 */ /* 0x004fe200078e00ff */
[----:B------:R-:W-:-:S03]  /*1ec0*/  ISETP.NE.AND P0, PT, R4, 0x1, PT ;  /* 0x000000010400780c */ /* 0x000fc60003f05270 */
[----:B------:R-:W-:-:S03]  /*1ed0*/  IMAD.HI.U32 R5, R8, R5, RZ ;  /* 0x0000000508057227 */ /* 0x000fc600078e00ff */
[----:B------:R-:W2:Y:S01]  /*1ee0*/  LDC.64 R2, c[0x0][0xb28] ;  /* 0x0002ca00ff027b82 */ /* 0x000ea20000000a00 */
[----:B-1----:R-:W-:-:S04]  /*1ef0*/  IMAD.HI.U32 R20, R9, R6, RZ ;  /* 0x0000000609147227 */ /* 0x002fc800078e00ff */
[----:B------:R-:W-:Y:S01]  /*1f00*/  IMAD.HI.U32 R22, R11, R6, RZ ;  /* 0x000000060b167227 */ /* 0x000fe200078e00ff */
[----:B------:R-:W-:Y:S02]  /*1f10*/  SHF.R.U32.HI R20, RZ, R7, R20 ;  /* 0x00000007ff147219 */ /* 0x000fe40000011614 */
[-C--:B---3--:R-:W-:Y:S02]  /*1f20*/  SHF.R.U32.HI R17, RZ, R16.reuse, R17 ;  /* 0x00000010ff117219 */ /* 0x088fe40000011611 */
[----:B------:R-:W-:Y:S02]  /*1f30*/  SHF.R.U32.HI R5, RZ, R16, R5 ;  /* 0x00000010ff057219 */ /* 0x000fe40000011605 */
[----:B------:R-:W-:Y:S02]  /*1f40*/  SEL R17, R0, R17, !P0 ;  /* 0x0000001100117207 */ /* 0x000fe40004000000 */
[----:B------:R-:W-:Y:S02]  /*1f50*/  SHF.R.U32.HI R22, RZ, R7, R22 ;  /* 0x00000007ff167219 */ /* 0x000fe40000011616 */
[----:B----4-:R-:W-:-:S02]  /*1f60*/  ISETP.NE.AND P1, PT, R18, 0x1, PT ;  /* 0x000000011200780c */ /* 0x010fc40003f25270 */
[----:B------:R-:W-:Y:S02]  /*1f70*/  SEL R5, R8, R5, !P0 ;  /* 0x0000000508057207 */ /* 0x000fe40004000000 */
[----:B------:R-:W-:Y:S02]  /*1f80*/  SEL R19, R9, R20, !P1 ;  /* 0x0000001409137207 */ /* 0x000fe40004800000 */
[----:B------:R-:W-:Y:S01]  /*1f90*/  SEL R7, R11, R22, !P1 ;  /* 0x000000160b077207 */ /* 0x000fe20004800000 */
[----:B--2---:R-:W-:-:S04]  /*1fa0*/  IMAD.HI.U32 R20, R17, R2, RZ ;  /* 0x0000000211147227 */ /* 0x004fc800078e00ff */
[----:B------:R-:W-:Y:S01]  /*1fb0*/  IMAD.HI.U32 R6, R19, R2, RZ ;  /* 0x0000000213067227 */ /* 0x000fe200078e00ff */
[----:B------:R-:W-:-:S04]  /*1fc0*/  @P3 SHF.R.U32.HI R17, RZ, R3, R20 ;  /* 0x00000003ff113219 */ /* 0x000fc80000011614 */
[----:B------:R-:W-:Y:S01]  /*1fd0*/  @P3 SHF.R.U32.HI R19, RZ, R3, R6 ;  /* 0x00000003ff133219 */ /* 0x000fe20000011606 */
[----:B------:R-:W-:-:S04]  /*1fe0*/  IMAD R17, R94, R17, RZ ;  /* 0x000000115e117224 */ /* 0x000fc800078e02ff */
[----:B------:R-:W-:Y:S01]  /*1ff0*/  IMAD R6, R94, R19, RZ ;  /* 0x000000135e067224 */ /* 0x000fe200078e02ff */
[C---:B------:R-:W-:Y:S02]  /*2000*/  ISETP.GE.AND P0, PT, R5.reuse, R17, PT ;  /* 0x000000110500720c */ /* 0x040fe40003f06270 */
[----:B------:R-:W-:Y:S02]  /*2010*/  IADD3 R17, PT, PT, -R5, RZ, RZ ;  /* 0x000000ff05117210 */ /* 0x000fe40007ffe1ff */
[----:B------:R-:W-:Y:S01]  /*2020*/  ISETP.GE.OR P0, PT, R7, R6, P0 ;  /* 0x000000060700720c */ /* 0x000fe20000706670 */
[----:B------:R-:W-:-:S04]  /*2030*/  IMAD.HI.U32 R6, R5, R2, RZ ;  /* 0x0000000205067227 */ /* 0x000fc800078e00ff */
[----:B------:R-:W-:Y:S01]  /*2040*/  IMAD R8, R4, R17, R8 ;  /* 0x0000001104087224 */ /* 0x000fe200078e0208 */
[----:B------:R-:W-:-:S04]  /*2050*/  SHF.R.U32.HI R6, RZ, R3, R6 ;  /* 0x00000003ff067219 */ /* 0x000fc80000011606 */
[----:B------:R-:W-:-:S03]  /*2060*/  SEL R6, R5, R6, !P3 ;  /* 0x0000000605067207 */ /* 0x000fc60005800000 */
[----:B------:R-:W-:-:S04]  /*2070*/  @!P0 IMAD.HI.U32 R16, R7, R2, RZ ;  /* 0x0000000207108227 */ /* 0x000fc800078e00ff */
[----:B------:R-:W-:Y:S01]  /*2080*/  IMAD.MOV R2, RZ, RZ, -R6 ;  /* 0x000000ffff027224 */ /* 0x000fe200078e0a06 */
[----:B------:R-:W-:-:S03]  /*2090*/  @!P0 SHF.R.U32.HI R16, RZ, R3, R16 ;  /* 0x00000003ff108219 */ /* 0x000fc60000011610 */
[----:B------:R-:W-:Y:S01]  /*20a0*/  IMAD R2, R94, R2, R5 ;  /* 0x000000025e027224 */ /* 0x000fe200078e0205 */
        /* <DEDUP_REMOVED lines=9> */
.L_x_33:
[----:B------:R-:W1:Y:S02]  /*2140*/  LDCU UR8, c[0x0][0xb30] ;  /* 0x00016600ff0877ac */ /* 0x000e640008000800 */
[----:B-1----:R-:W-:-:S09]  /*2150*/  UISETP.NE.AND UP0, UPT, UR8, 0x1, UPT ;  /* 0x000000010800788c */ /* 0x002fd2000bf05270 */
[----:B------:R-:W-:Y:S05]  /*2160*/  BRA.U UP0, `(.L_x_34) ;  /* 0x0000000100407547 */ /* 0x000fea000b800000 */
[----:B------:R-:W1:Y:S08]  /*2170*/  LDC.64 R4, c[0x0][0xb10] ;  /* 0x0002c400ff047b82 */ /* 0x000e700000000a00 */
[----:B------:R-:W3:Y:S08]  /*2180*/  LDC.64 R2, c[0x0][0xb18] ;  /* 0x0002c600ff027b82 */ /* 0x000ef00000000a00 */
[----:B------:R-:W4:Y:S08]  /*2190*/  LDC R6, c[0x0][0xb20] ;  /* 0x0002c800ff067b82 */ /* 0x000f300000000800 */
[----:B------:R-:W2:Y:S01]  /*21a0*/  LDC R16, c[0x0][0xb0c] ;  /* 0x0002c300ff107b82 */ /* 0x000ea20000000800 */
[----:B-1----:R-:W-:-:S05]  /*21b0*/  IMAD.HI.U32 R4, R11, R4, RZ ;  /* 0x000000040b047227 */ /* 0x002fca00078e00ff */
[----:B------:R-:W-:Y:S01]  /*21c0*/  SHF.R.U32.HI R4, RZ, R5, R4 ;  /* 0x00000005ff047219 */ /* 0x000fe20000011604 */
[----:B---3--:R-:W-:Y:S01]  /*21d0*/  IMAD.HI.U32 R3, R8, R3, RZ ;  /* 0x0000000308037227 */ /* 0x008fe200078e00ff */
[----:B------:R-:W-:-:S04]  /*21e0*/  ISETP.NE.AND P0, PT, R2, 0x1, PT ;  /* 0x000000010200780c */ /* 0x000fc80003f05270 */
[----:B----4-:R-:W-:-:S04]  /*21f0*/  SHF.R.U32.HI R3, RZ, R6, R3 ;  /* 0x00000006ff037219 */ /* 0x010fc80000011603 */
[----:B------:R-:W-:Y:S02]  /*2200*/  SEL R3, R8, R3, !P0 ;  /* 0x0000000308037207 */ /* 0x000fe40004000000 */
[----:B--2---:R-:W-:-:S04]  /*2210*/  ISETP.NE.AND P1, PT, R16, 0x1, PT ;  /* 0x000000011000780c */ /* 0x004fc80003f25270 */
[----:B------:R-:W-:-:S05]  /*2220*/  SEL R4, R11, R4, !P1 ;  /* 0x000000040b047207 */ /* 0x000fca0004800000 */
[----:B------:R-:W-:Y:S02]  /*2230*/  IMAD.IADD R5, R3, 0x1, -R4 ;  /* 0x0000000103057824 */ /* 0x000fe400078e0a04 */
[----:B------:R-:W-:Y:S02]  /*2240*/  IMAD.IADD R3, R4, 0x1, -R3 ;  /* 0x0000000104037824 */ /* 0x000fe400078e0a03 */
[----:B------:R-:W-:Y:S02]  /*2250*/  IMAD R11, R5, R16, R11 ;  /* 0x00000010050b7224 */ /* 0x000fe400078e020b */
[----:B------:R-:W-:-:S07]  /*2260*/  IMAD R8, R3, R2, R8 ;  /* 0x0000000203087224 */ /* 0x000fce00078e0208 */
.L_x_34:
[----:B------:R-:W-:Y:S01]  /*2270*/  VIADD R14, R14, 0x1 ;  /* 0x000000010e0e7836 */ /* 0x000fe20000000000 */
[----:B------:R-:W-:Y:S01]  /*2280*/  UPLOP3.LUT UP3, UPT, UPT, UPT, UPT, 0x80, 0x8 ;  /* 0x000000000008789c */ /* 0x000fe20003f6f070 */
[----:B------:R-:W-:Y:S02]  /*2290*/  IMAD.IADD R19, R11, 0x1, R120 ;  /* 0x000000010b137824 */ /* 0x000fe400078e0278 */
[----:B------:R-:W-:Y:S01]  /*22a0*/  IMAD.IADD R18, R8, 0x1, R67 ;  /* 0x0000000108127824 */ /* 0x000fe200078e0243 */
[----:B------:R-:W-:-:S04]  /*22b0*/  ISETP.NE.AND P0, PT, R14, 0x2, PT ;  /* 0x000000020e00780c */ /* 0x000fc80003f05270 */
[----:B------:R-:W-:Y:S02]  /*22c0*/  SEL R2, RZ, 0x1, P0 ;  /* 0x00000001ff027807 */ /* 0x000fe40000000000 */
[----:B------:R-:W-:Y:S02]  /*22d0*/  SEL R14, R14, RZ, P0 ;  /* 0x000000ff0e0e7207 */ /* 0x000fe40000000000 */
[----:B------:R-:W-:Y:S01]  /*22e0*/  LOP3.LUT R13, R13, R2, RZ, 0x3c, !PT ;  /* 0x000000020d0d7212 */ /* 0x000fe200078e3cff */
[----:B------:R-:W-:Y:S06]  /*22f0*/  @P2 BRA `(.L_x_35) ;  /* 0xfffffff000942947 */ /* 0x000fec000383ffff */
[----:B------:R-:W-:Y:S01]  /*2300*/  UIADD3 UR5, UPT, UPT, UR5, 0x40, URZ ;  /* 0x0000004005057890 */ /* 0x000fe2000fffe0ff */
[----:B------:R-:W-:-:S03]  /*2310*/  SHF.L.U32 R3, R15, 0x1f, RZ ;  /* 0x0000001f0f037819 */ /* 0x000fc600000006ff */
[----:B------:R-:W-:-:S09]  /*2320*/  ULEA UR4, UR7, UR5, 0x3 ;  /* 0x0000000507047291 */ /* 0x000fd2000f8e18ff */
[----:B------:R-:W1:Y:S02]  /*2330*/  SYNCS.PHASECHK.TRANS64.TRYWAIT P0, [UR4], R3 ;  /* 0x00000003ff0075a7 */ /* 0x000e640008001104 */
[----:B-1----:R-:W-:Y:S05]  /*2340*/  @!P0 BRA `(.L_x_36) ;  /* 0x0000007c00688947 */ /* 0x002fea0003800000 */
.L_x_121:
[----:B------:R-:W-:-:S04]  /*2350*/  UIADD3 UR6, UPT, UPT, UR7, 0x1, URZ ;  /* 0x0000000107067890 */ /* 0x000fc8000fffe0ff */
[----:B------:R-:W-:-:S04]  /*2360*/  UISETP.NE.AND UP0, UPT, UR6, 0x8, UPT ;  /* 0x000000080600788c */ /* 0x000fc8000bf05270 */
[----:B------:R-:W-:Y:S02]  /*2370*/  USEL UR7, URZ, 0x1, UP0 ;  /* 0x00000001ff077887 */ /* 0x000fe40008000000 */
[----:B------:R-:W-:-:S04]  /*2380*/  USEL UR6, UR6, URZ, UP0 ;  /* 0x000000ff06067287 */ /* 0x000fc80008000000 */
[----:B------:R-:W-:Y:S01]  /*2390*/  ULEA UR4, UR6, UR5, 0x3 ;  /* 0x0000000506047291 */ /* 0x000fe2000f8e18ff */
[----:B------:R-:W-:-:S04]  /*23a0*/  LOP3.LUT R2, R15, UR7, RZ, 0x3c, !PT ;  /* 0x000000070f027c12 */ /* 0x000fc8000f8e3cff */
[----:B-1----:R-:W-:-:S04]  /*23b0*/  SHF.L.U32 R3, R2, 0x1f, RZ ;  /* 0x0000001f02037819 */ /* 0x002fc800000006ff */
[----:B------:R-:W1:Y:S02]  /*23c0*/  SYNCS.PHASECHK.TRANS64.TRYWAIT P0, [UR4], R3 ;  /* 0x00000003ff0075a7 */ /* 0x000e640008001104 */
[----:B-1----:R-:W-:Y:S05]  /*23d0*/  @!P0 BRA `(.L_x_37) ;  /* 0x0000007c005c8947 */ /* 0x002fea0003800000 */
.L_x_123:
        /* <DEDUP_REMOVED lines=9> */
.L_x_125:
        /* <DEDUP_REMOVED lines=9> */
.L_x_127:
        /* <DEDUP_REMOVED lines=9> */
.L_x_129:
        /* <DEDUP_REMOVED lines=9> */
.L_x_131:
        /* <DEDUP_REMOVED lines=9> */
.L_x_133:
[----:B------:R-:W-:-:S04]  /*26b0*/  UIADD3 UR6, UPT, UPT, UR6, 0x1, URZ ;  /* 0x0000000106067890 */ /* 0x000fc8000fffe0ff */
[----:B------:R-:W-:-:S04]  /*26c0*/  UISETP.NE.AND UP0, UPT, UR6, 0x8, UPT ;  /* 0x000000080600788c */ /* 0x000fc8000bf05270 */
[----:B------:R-:W-:Y:S02]  /*26d0*/  USEL UR4, URZ, 0x1, UP0 ;  /* 0x00000001ff047887 */ /* 0x000fe40008000000 */
[----:B------:R-:W-:-:S04]  /*26e0*/  USEL UR6, UR6, URZ, UP0 ;  /* 0x000000ff06067287 */ /* 0x000fc80008000000 */
[----:B------:R-:W-:Y:S01]  /*26f0*/  ULEA UR6, UR6, UR5, 0x3 ;  /* 0x0000000506067291 */ /* 0x000fe2000f8e18ff */
[----:B-1----:R-:W-:-:S04]  /*2700*/  LOP3.LUT R3, R2, UR4, RZ, 0x3c, !PT ;  /* 0x0000000402037c12 */ /* 0x002fc8000f8e3cff */
[----:B------:R-:W-:Y:S01]  /*2710*/  SHF.L.U32 R3, R3, 0x1f, RZ ;  /* 0x0000001f03037819 */ /* 0x000fe200000006ff */
[----:B--2---:R-:W-:-:S07]  /*2720*/  IMAD.U32 R0, RZ, RZ, UR6 ;  /* 0x00000006ff007e24 */ /* 0x004fce000f8e00ff */
.L_x_43:
[----:B-1----:R1:W2:Y:S02]  /*2730*/  SYNCS.PHASECHK.TRANS64.TRYWAIT P0, [R0+URZ], R3 ;  /* 0x00000003000075a7 */ /* 0x0022a400080011ff */
[----:B--2---:R-:W-:Y:S05]  /*2740*/  @!P0 NANOSLEEP.SYNCS 0x989680 ;  /* 0x009896800000895d */ /* 0x004fea0003900000 */
[----:B------:R-:W2:Y:S02]  /*2750*/  @!P0 SYNCS.PHASECHK.TRANS64 P0, [R0+URZ], R3 ;  /* 0x00000003000085a7 */ /* 0x000ea400080010ff */
[----:B--2---:R-:W-:Y:S05]  /*2760*/  @P0 EXIT ;  /* 0x000000000000094d */ /* 0x004fea0003800000 */
[----:B------:R-:W-:Y:S05]  /*2770*/  BRA `(.L_x_43) ;  /* 0xfffffffc00ec7947 */ /* 0x000fea000383ffff */
.L_x_17:
[----:B------:R-:W-:-:S04]  /*2780*/  UISETP.NE.AND UP1, UPT, UR4, URZ, UPT ;  /* 0x000000ff0400728c */ /* 0x000fc8000bf25270 */
[----:B------:R-:W-:-:S09]  /*2790*/  UISETP.NE.OR UP1, UPT, UR8, 0x1, UP1 ;  /* 0x000000010800788c */ /* 0x000fd20008f25670 */
[----:B------:R-:W-:Y:S05]  /*27a0*/  BRA.U UP1, `(.L_x_44) ;  /* 0x0000000501487547 */ /* 0x000fea000b800000 */
[----:B------:R-:W-:Y:S01]  /*27b0*/  ISETP.NE.AND P2, PT, R2, RZ, PT ;  /* 0x000000ff0200720c */ /* 0x000fe20003f45270 */
[----:B------:R-:W-:Y:S01]  /*27c0*/  IMAD.MOV.U32 R12, RZ, RZ, 0x1 ;  /* 0x00000001ff0c7424 */ /* 0x000fe200078e00ff */
[----:B------:R-:W-:Y:S02]  /*27d0*/  CS2R R10, SRZ ;  /* 0x00000000000a7805 */ /* 0x000fe4000001ff00 */
[----:B------:R-:W-:Y:S01]  /*27e0*/  CS2R R8, SRZ ;  /* 0x0000000000087805 */ /* 0x000fe2000001ff00 */
[----:B------:R-:W-:Y:S01]  /*27f0*/  UMOV UR6, 0x400 ;  /* 0x0000040000067882 */ /* 0x000fe20000000000 */
[----:B------:R-:W-:Y:S01]  /*2800*/  UMOV UR7, URZ ;  /* 0x000000ff00077c82 */ /* 0x000fe20008000000 */
[----:B------:R-:W-:-:S12]  /*2810*/  ULEA UR6, UR4, UR6, 0x18 ;  /* 0x0000000604067291 */ /* 0x000fd8000f8ec0ff */
.L_x_48:
[----:B------:R-:W-:Y:S02]  /*2820*/  LEA R0, R8, UR6, 0x3 ;  /* 0x0000000608007c11 */ /* 0x000fe4000f8e18ff */
[----:B------:R-:W-:-:S03]  /*2830*/  SHF.L.U32 R5, R9, 0x1f, RZ ;  /* 0x0000001f09057819 */ /* 0x000fc600000006ff */
[----:B------:R-:W-:Y:S01]  /*2840*/  VIADD R4, R0, 0x130 ;  /* 0x0000013000047836 */ /* 0x000fe20000000000 */
[----:B------:R-:W1:Y:S02]  /*2850*/  SYNCS.PHASECHK.TRANS64.TRYWAIT P0, [R0+URZ+0x120], R5 ;  /* 0x00012005000075a7 */ /* 0x000e6400080011ff */
[----:B-1----:R-:W-:Y:S05]  /*2860*/  @!P0 BRA `(.L_x_45) ;  /* 0x0000007800c88947 */ /* 0x002fea0003800000 */
.L_x_134:
[----:B------:R-:W-:Y:S01]  /*2870*/  ULEA UR5, UR7, UR6, 0x3 ;  /* 0x0000000607057291 */ /* 0x000fe2000f8e18ff */
[----:B------:R-:W-:Y:S02]  /*2880*/  PRMT R4, RZ, 0x654, R4 ;  /* 0x00000654ff047816 */ /* 0x000fe40000000004 */
[----:B-1----:R-:W-:Y:S01]  /*2890*/  SHF.L.U32 R5, R12, 0x1f, RZ ;  /* 0x0000001f0c057819 */ /* 0x002fe200000006ff */
[----:B------:R-:W-:Y:S01]  /*28a0*/  UIADD3 UR4, UPT, UPT, UR5, 0xc0, URZ ;  /* 0x000000c005047890 */ /* 0x000fe2000fffe0ff */
[----:B------:R1:W-:Y:S05]  /*28b0*/  SYNCS.ARRIVE.TRANS64.RED.A1T0 RZ, [R4+URZ], RZ ;  /* 0x000000ff04ff79a7 */ /* 0x0003ea00081004ff */
[----:B------:R-:W-:Y:S01]  /*28c0*/  IMAD.U32 R7, RZ, RZ, UR4 ;  /* 0x00000004ff077e24 */ /* 0x000fe2000f8e00ff */
[----:B------:R-:W2:Y:S04]  /*28d0*/  SYNCS.PHASECHK.TRANS64.TRYWAIT P0, [UR5+0xd0], R5 ;  /* 0x0000d005ff0075a7 */ /* 0x000ea80008001105 */
[----:B------:R-:W-:Y:S01]  /*28e0*/  PRMT R6, R2, 0x654, R7 ;  /* 0x0000065402067816 */ /* 0x000fe20000000007 */
[----:B-1----:R-:W-:Y:S01]  /*28f0*/  @!P2 IMAD.MOV.U32 R4, RZ, RZ, 0x10 ;  /* 0x00000010ff04a424 */ /* 0x002fe200078e00ff */
[----:B--2---:R-:W-:Y:S06]  /*2900*/  @!P0 BRA `(.L_x_46) ;  /* 0x0000007800b48947 */ /* 0x004fec0003800000 */
.L_x_136:
[----:B------:R-:W-:Y:S01]  /*2910*/  ULEA UR4, UR7, UR6, 0x4 ;  /* 0x0000000607047291 */ /* 0x000fe2000f8e20ff */
[----:B------:R-:W-:Y:S01]  /*2920*/  SEL R3, R6, R3, !P2 ;  /* 0x0000000306037207 */ /* 0x000fe20005000000 */
[----:B------:R-:W-:Y:S01]  /*2930*/  UIADD3 UR5, UPT, UPT, UR5, 0xc0, URZ ;  /* 0x000000c005057890 */ /* 0x000fe2000fffe0ff */
[----:B-1----:R-:W-:Y:S01]  /*2940*/  LEA R0, R11, UR6, 0x3 ;  /* 0x000000060b007c11 */ /* 0x002fe2000f8e18ff */
[----:B------:R-:W-:Y:S01]  /*2950*/  UIADD3 UR4, UPT, UPT, UR4, 0x150, URZ ;  /* 0x0000015004047890 */ /* 0x000fe2000fffe0ff */
[----:B------:R-:W-:Y:S01]  /*2960*/  SHF.L.U32 R5, R10, 0x1f, RZ ;  /* 0x0000001f0a057819 */ /* 0x000fe200000006ff */
[----:B------:R1:W-:Y:S01]  /*2970*/  @!P2 SYNCS.ARRIVE.TRANS64.RED RZ, [R3+URZ], R4 ;  /* 0x0000000403ffa9a7 */ /* 0x0003e200080004ff */
[----:B------:R-:W-:Y:S01]  /*2980*/  UIADD3 UR7, UPT, UPT, UR7, 0x1, URZ ;  /* 0x0000000107077890 */ /* 0x000fe2000fffe0ff */
[----:B------:R-:W-:-:S03]  /*2990*/  VIADD R8, R8, 0x1 ;  /* 0x0000000108087836 */ /* 0x000fc60000000000 */
[----:B------:R-:W-:Y:S02]  /*29a0*/  UISETP.NE.AND UP0, UPT, UR7, 0x2, UPT ;  /* 0x000000020700788c */ /* 0x000fe4000bf05270 */
[----:B------:R-:W-:Y:S06]  /*29b0*/  UGETNEXTWORKID.BROADCAST [UR4], [UR5] ;  /* 0x00000000040073ca */ /* 0x000fec0008000100 */
[----:B------:R-:W-:Y:S01]  /*29c0*/  USEL UR4, URZ, 0x1, UP0 ;  /* 0x00000001ff047887 */ /* 0x000fe20008000000 */
[----:B------:R-:W-:Y:S01]  /*29d0*/  ISETP.NE.AND P0, PT, R8, 0x2, PT ;  /* 0x000000020800780c */ /* 0x000fe20003f05270 */
[----:B------:R-:W-:Y:S01]  /*29e0*/  USEL UR7, UR7, URZ, UP0 ;  /* 0x000000ff07077287 */ /* 0x000fe20008000000 */
[----:B------:R-:W2:Y:S03]  /*29f0*/  SYNCS.PHASECHK.TRANS64.TRYWAIT P1, [R0+URZ+0xc0], R5 ;  /* 0x0000c005000075a7 */ /* 0x000ea600080211ff */
[----:B------:R-:W-:Y:S01]  /*2a00*/  LOP3.LUT R12, R12, UR4, RZ, 0x3c, !PT ;  /* 0x000000040c0c7c12 */ /* 0x000fe2000f8e3cff */
[----:B-12---:R-:W-:Y:S07]  /*2a10*/  @!P1 BRA `(.L_x_47) ;  /* 0x0000007800889947 */ /* 0x006fee0003800000 */
.L_x_137:
[C---:B------:R-:W-:Y:S01]  /*2a20*/  LEA R4, R11.reuse, UR6, 0x4 ;  /* 0x000000060b047c11 */ /* 0x040fe2000f8e20ff */
[----:B-1----:R-:W-:Y:S01]  /*2a30*/  VIADD R0, R0, 0xd0 ;  /* 0x000000d000007836 */ /* 0x002fe20000000000 */
[----:B------:R-:W-:Y:S01]  /*2a40*/  SEL R8, R8, RZ, P0 ;  /* 0x000000ff08087207 */ /* 0x000fe20000000000 */
[----:B------:R-:W-:-:S03]  /*2a50*/  VIADD R11, R11, 0x1 ;  /* 0x000000010b0b7836 */ /* 0x000fc60000000000 */
[----:B------:R-:W1:Y:S01]  /*2a60*/  LDS.128 R4, [R4+0x150] ;  /* 0x0001500004047984 */ /* 0x000e620000000c00 */
[----:B------:R-:W-:Y:S02]  /*2a70*/  PRMT R0, RZ, 0x654, R0 ;  /* 0x00000654ff007816 */ /* 0x000fe40000000000 */
[C---:B------:R-:W-:Y:S01]  /*2a80*/  ISETP.NE.AND P1, PT, R11.reuse, 0x2, PT ;  /* 0x000000020b00780c */ /* 0x040fe20003f25270 */
[----:B------:R-:W-:Y:S01]  /*2a90*/  @!PT LDS RZ, [RZ] ;  /* 0x00000000fffff984 */ /* 0x000fe20000000800 */
[----:B------:R-:W-:Y:S01]  /*2aa0*/  @!PT LDS RZ, [RZ] ;  /* 0x00000000fffff984 */ /* 0x000fe20000000800 */
[----:B------:R-:W-:Y:S01]  /*2ab0*/  @!PT LDS RZ, [RZ] ;  /* 0x00000000fffff984 */ /* 0x000fe20000000800 */
[----:B------:R-:W-:Y:S01]  /*2ac0*/  @!PT LDS RZ, [RZ] ;  /* 0x00000000fffff984 */ /* 0x000fe20000000800 */
[----:B------:R2:W-:Y:S06]  /*2ad0*/  MEMBAR.ALL.CTA ;  /* 0x0000000000007992 */ /* 0x0005ec0000008000 */
[----:B--2---:R-:W2:Y:S01]  /*2ae0*/  FENCE.VIEW.ASYNC.S ;  /* 0x00000000000073c6 */ /* 0x004ea20000000000 */
[----:B------:R-:W-:Y:S01]  /*2af0*/  SEL R11, R11, RZ, P1 ;  /* 0x000000ff0b0b7207 */ /* 0x000fe20000800000 */
[----:B--2---:R2:W-:Y:S01]  /*2b00*/  SYNCS.ARRIVE.TRANS64.RED.A1T0 RZ, [R0+URZ], RZ ;  /* 0x000000ff00ff79a7 */ /* 0x0045e200081004ff */
[----:B-1----:R-:W-:-:S02]  /*2b10*/  LOP3.LUT P3, RZ, R6, 0x1, RZ, 0xc0, !PT ;  /* 0x0000000106ff7812 */ /* 0x002fc4000786c0ff */
[----:B------:R-:W-:-:S04]  /*2b20*/  SEL R5, RZ, 0x1, P1 ;  /* 0x00000001ff057807 */ /* 0x000fc80000800000 */
[----:B------:R-:W-:Y:S02]  /*2b30*/  LOP3.LUT R10, R10, R5, RZ, 0x3c, !PT ;  /* 0x000000050a0a7212 */ /* 0x000fe400078e3cff */
[----:B--2---:R-:W-:-:S04]  /*2b40*/  SEL R0, RZ, 0x1, P0 ;  /* 0x00000001ff007807 */ /* 0x004fc80000000000 */
[----:B------:R-:W-:Y:S01]  /*2b50*/  LOP3.LUT R9, R9, R0, RZ, 0x3c, !PT ;  /* 0x0000000009097212 */ /* 0x000fe200078e3cff */
[----:B------:R-:W-:Y:S06]  /*2b60*/  @P3 BRA `(.L_x_48) ;  /* 0xfffffffc002c3947 */ /* 0x000fec000383ffff */
[----:B------:R-:W-:Y:S01]  /*2b70*/  ULEA UR5, UR7, UR6, 0x3 ;  /* 0x0000000607057291 */ /* 0x000fe2000f8e18ff */
[----:B------:R-:W-:-:S08]  /*2b80*/  SHF.L.U32 R3, R12, 0x1f, RZ ;  /* 0x0000001f0c037819 */ /* 0x000fd000000006ff */
[----:B------:R-:W1:Y:S02]  /*2b90*/  SYNCS.PHASECHK.TRANS64 P0, [UR5+0xd0], R3 ;  /* 0x0000d003ff0075a7 */ /* 0x000e640008001005 */
[----:B-1----:R-:W-:Y:S05]  /*2ba0*/  @P0 BRA `(.L_x_49) ;  /* 0x0000000000080947 */ /* 0x002fea0003800000 */
[----:B------:R-:W1:Y:S02]  /*2bb0*/  SYNCS.PHASECHK.TRANS64.TRYWAIT P0, [UR5+0xd0], R3 ;  /* 0x0000d003ff0075a7 */ /* 0x000e640008001105 */
[----:B-1----:R-:W-:Y:S05]  /*2bc0*/  @!P0 BRA `(.L_x_50) ;  /* 0x0000007800308947 */ /* 0x002fea0003800000 */
.L_x_49:
[----:B------:R-:W-:-:S04]  /*2bd0*/  UIADD3 UR4, UPT, UPT, UR7, 0x1, URZ ;  /* 0x0000000107047890 */ /* 0x000fc8000fffe0ff */
[----:B------:R-:W-:-:S04]  /*2be0*/  UISETP.NE.AND UP0, UPT, UR4, 0x2, UPT ;  /* 0x000000020400788c */ /* 0x000fc8000bf05270 */
[----:B------:R-:W-:Y:S02]  /*2bf0*/  USEL UR8, URZ, 0x1, UP0 ;  /* 0x00000001ff087887 */ /* 0x000fe40008000000 */
[----:B------:R-:W-:-:S04]  /*2c00*/  USEL UR4, UR4, URZ, UP0 ;  /* 0x000000ff04047287 */ /* 0x000fc80008000000 */
[----:B------:R-:W-:Y:S01]  /*2c10*/  ULEA UR4, UR4, UR6, 0x3 ;  /* 0x0000000604047291 */ /* 0x000fe2000f8e18ff */
[----:B-1----:R-:W-:-:S04]  /*2c20*/  LOP3.LUT R3, R12, UR8, RZ, 0x3c, !PT ;  /* 0x000000080c037c12 */ /* 0x002fc8000f8e3cff */
[----:B------:R-:W-:-:S04]  /*2c30*/  SHF.L.U32 R0, R3, 0x1f, RZ ;  /* 0x0000001f03007819 */ /* 0x000fc800000006ff */
[----:B------:R-:W1:Y:S02]  /*2c40*/  SYNCS.PHASECHK.TRANS64 P0, [UR4+0xd0], R0 ;  /* 0x0000d000ff0075a7 */ /* 0x000e640008001004 */
[----:B-1----:R-:W-:Y:S05]  /*2c50*/  @P0 EXIT ;  /* 0x000000000000094d */ /* 0x002fea0003800000 */
[----:B------:R-:W-:Y:S02]  /*2c60*/  SHF.L.U32 R3, R3, 0x1f, RZ ;  /* 0x0000001f03037819 */ /* 0x000fe400000006ff */
[----:B------:R-:W-:-:S07]  /*2c70*/  MOV R0, UR4 ;  /* 0x0000000400007c02 */ /* 0x000fce0008000f00 */
.L_x_51:
[----:B-1----:R1:W2:Y:S02]  /*2c80*/  SYNCS.PHASECHK.TRANS64.TRYWAIT P0, [R0+URZ+0xd0], R3 ;  /* 0x0000d003000075a7 */ /* 0x0022a400080011ff */
[----:B--2---:R-:W-:Y:S05]  /*2c90*/  @!P0 NANOSLEEP.SYNCS 0x989680 ;  /* 0x009896800000895d */ /* 0x004fea0003900000 */
[----:B------:R-:W2:Y:S02]  /*2ca0*/  @!P0 SYNCS.PHASECHK.TRANS64 P0, [R0+URZ+0xd0], R3 ;  /* 0x0000d003000085a7 */ /* 0x000ea400080010ff */
[----:B--2---:R-:W-:Y:S05]  /*2cb0*/  @P0 EXIT ;  /* 0x000000000000094d */ /* 0x004fea0003800000 */
[----:B------:R-:W-:Y:S05]  /*2cc0*/  BRA `(.L_x_51) ;  /* 0xfffffffc00ec7947 */ /* 0x000fea000383ffff */
.L_x_44:
[----:B------:R-:W-:-:S09]  /*2cd0*/  UISETP.NE.AND UP1, UPT, UR8, URZ, UPT ;  /* 0x000000ff0800728c */ /* 0x000fd2000bf25270 */
[----:B------:R-:W-:Y:S05]  /*2ce0*/  BRA.U UP1, `(.L_x_52) ;  /* 0x0000000d01b47547 */ /* 0x000fea000b800000 */
[----:B------:R-:W-:Y:S01]  /*2cf0*/  UMOV UR5, 0x40 ;  /* 0x0000004000057882 */ /* 0x000fe20000000000 */
[----:B------:R-:W-:Y:S01]  /*2d00*/  NOP ;  /* 0x0000000000007918 */ /* 0x000fe20000000000 */
[----:B------:R-:W-:Y:S01]  /*2d10*/  ULEA UR5, UR4, UR5, 0x18 ;  /* 0x0000000504057291 */ /* 0x000fe2000f8ec0ff */
[----:B------:R-:W-:Y:S02]  /*2d20*/  UMOV UR6, 0x400 ;  /* 0x0000040000067882 */ /* 0x000fe40000000000 */
[----:B------:R-:W-:-:S06]  /*2d30*/  ULEA UR6, UR4, UR6, 0x18 ;  /* 0x0000000604067291 */ /* 0x000fcc000f8ec0ff */
[----:B------:R-:W1:Y:S02]  /*2d40*/  LDS.U8 R0, [UR5+0x1c] ;  /* 0x00001c05ff007984 */ /* 0x000e640008000000 */
[----:B-1----:R-:W-:-:S13]  /*2d50*/  ISETP.NE.AND P0, PT, R0, RZ, PT ;  /* 0x000000ff0000720c */ /* 0x002fda0003f05270 */
[----:B------:R-:W-:Y:S05]  /*2d60*/  @P0 BRA `(.L_x_53) ;  /* 0x0000000000580947 */ /* 0x000fea0003800000 */
[----:B------:R-:W-:-:S13]  /*2d70*/  ELECT P0, URZ, PT ;  /* 0x0000000000ff782f */ /* 0x000fda0003800000 */
[----:B------:R-:W-:Y:S05]  /*2d80*/  @!P0 BRA `(.L_x_54) ;  /* 0x0000000000608947 */ /* 0x000fea0003800000 */
[----:B------:R-:W-:Y:S01]  /*2d90*/  UMOV UR4, 0x10 ;  /* 0x0000001000047882 */ /* 0x000fe20000000000 */
[----:B------:R-:W-:Y:S01]  /*2da0*/  HFMA2 R0, -RZ, RZ, 0, 5.9604644775390625e-08 ;  /* 0x00000001ff007431 */ /* 0x000fe200000001ff */
[----:B------:R-:W-:-:S03]  /*2db0*/  MOV R2, 0xffff ;  /* 0x0000ffff00027802 */ /* 0x000fc60000000f00 */
[----:B------:R-:W-:Y:S04]  /*2dc0*/  DEPBAR.LE SB1, 0x36 ;  /* 0x00009d800000791a */ /* 0x000fe80000000000 */
[----:B------:R-:W1:Y:S02]  /*2dd0*/  UTCATOMSWS.FIND_AND_SET.ALIGN UP0, UR4, UR4 ;  /* 0x00000004000475e3 */ /* 0x000e640008000800 */
[----:B-1----:R-:W-:Y:S01]  /*2de0*/  MOV R3, UR4 ;  /* 0x0000000400037c02 */ /* 0x002fe20008000f00 */
[----:B------:R-:W-:Y:S06]  /*2df0*/  BRA.U UP0, `(.L_x_55) ;  /* 0x0000000100187547 */ /* 0x000fec000b800000 */
.L_x_56:
[----:B------:R-:W-:Y:S05]  /*2e00*/  NANOSLEEP 0x64 ;  /* 0x000000640000795d */ /* 0x000fea0003800000 */
[----:B------:R-:W-:-:S05]  /*2e10*/  UMOV UR4, 0x10 ;  /* 0x0000001000047882 */ /* 0x000fca0000000000 */
[----:B------:R-:W-:Y:S04]  /*2e20*/  DEPBAR.LE SB1, 0x36 ;  /* 0x00009d800000791a */ /* 0x000fe80000000000 */
[----:B------:R-:W1:Y:S02]  /*2e30*/  UTCATOMSWS.FIND_AND_SET.ALIGN UP0, UR4, UR4 ;  /* 0x00000004000475e3 */ /* 0x000e640008000800 */
[----:B-1----:R-:W-:Y:S01]  /*2e40*/  MOV R3, UR4 ;  /* 0x0000000400037c02 */ /* 0x002fe20008000f00 */
[----:B------:R-:W-:Y:S05]  /*2e50*/  BRA.U !UP0, `(.L_x_56) ;  /* 0xfffffffd08e87547 */ /* 0x000fea000b83ffff */
.L_x_55:
[-C--:B------:R-:W-:Y:S02]  /*2e60*/  SHF.L.U32 R2, R2, R3.reuse, RZ ;  /* 0x0000000302027219 */ /* 0x080fe400000006ff */
[----:B------:R-:W-:Y:S01]  /*2e70*/  SHF.L.U32 R0, R0, R3, RZ ;  /* 0x0000000300007219 */ /* 0x000fe200000006ff */
[----:B------:R-:W-:Y:S02]  /*2e80*/  IMAD.SHL.U32 R3, R3, 0x20, RZ ;  /* 0x0000002003037824 */ /* 0x000fe400078e00ff */
[----:B------:R1:W-:Y:S04]  /*2e90*/  ATOMS.OR RZ, [UR5+0x14], R2 ;  /* 0x00001402ffff798c */ /* 0x0003e8000b000005 */
[----:B------:R1:W-:Y:S04]  /*2ea0*/  ATOMS.OR RZ, [UR5+0x18], R0 ;  /* 0x00001800ffff798c */ /* 0x0003e8000b000005 */
[----:B------:R1:W-:Y:S01]  /*2eb0*/  STS [UR6+0x170], R3 ;  /* 0x00017003ff007988 */ /* 0x0003e20008000806 */
[----:B------:R-:W-:Y:S05]  /*2ec0*/  BRA `(.L_x_54) ;  /* 0x0000000000107947 */ /* 0x000fea0003800000 */
.L_x_53:
[----:B------:R-:W-:Y:S02]  /*2ed0*/  MOV R0, 0xffffffff ;  /* 0xffffffff00007802 */ /* 0x000fe40000000f00 */
[----:B------:R-:W-:-:S03]  /*2ee0*/  MOV R2, 0x2f10 ;  /* 0x00002f1000027802 */ /* 0x000fc60000000f00 */
[----:B------:R1:W-:Y:S04]  /*2ef0*/  STS [UR6+0x170], R0 ;  /* 0x00017000ff007988 */ /* 0x0003e80008000806 */
[----:B-1-3-5:R-:W-:Y:S05]  /*2f00*/  CALL.REL.NOINC `($__internal_1_$__cuda_sm10x_tcgen05_guardrail_trap_phase_invalid_during_alloc) ;  /* 0x0000007800f07944 */ /* 0x02afea0003c00000 */
.L_x_54:
[----:B------:R-:W-:Y:S05]  /*2f10*/  WARPSYNC.ALL ;  /* 0x0000000000007948 */ /* 0x000fea0003800000 */
[----:B------:R-:W2:Y:S01]  /*2f20*/  S2UR UR5, SR_CgaCtaId ;  /* 0x00000000000579c3 */ /* 0x000ea20000008800 */
[----:B------:R-:W-:Y:S01]  /*2f30*/  UMOV UR4, 0x400 ;  /* 0x0000040000047882 */ /* 0x000fe20000000000 */
[----:B------:R-:W-:-:S06]  /*2f40*/  NOP ;  /* 0x0000000000007918 */ /* 0x000fcc0000000000 */
[----:B------:R-:W-:Y:S06]  /*2f50*/  BAR.ARV 0x6, 0xa0 ;  /* 0x0182800000007b1d */ /* 0x000fec0000002000 */
[----:B------:R-:W4:Y:S01]  /*2f60*/  LDCU UR7, c[0x0][0x38c] ;  /* 0x00007180ff0777ac */ /* 0x000f220008000800 */
[----:B------:R-:W-:Y:S01]  /*2f70*/  IMAD.MOV.U32 R11, RZ, RZ, 0x1 ;  /* 0x00000001ff0b7424 */ /* 0x000fe200078e00ff */
[----:B------:R-:W-:Y:S01]  /*2f80*/  CS2R R8, SRZ ;  /* 0x0000000000087805 */ /* 0x000fe2000001ff00 */
[----:B------:R-:W-:Y:S01]  /*2f90*/  IMAD.MOV.U32 R10, RZ, RZ, RZ ;  /* 0x000000ffff0a7224 */ /* 0x000fe200078e00ff */
[----:B------:R-:W3:Y:S01]  /*2fa0*/  LDCU UR6, c[0x0][0x38c] ;  /* 0x00007180ff0677ac */ /* 0x000ee20008000800 */
[----:B------:R-:W-:Y:S01]  /*2fb0*/  UMOV UR15, URZ ;  /* 0x000000ff000f7c82 */ /* 0x000fe20008000000 */
[----:B------:R-:W-:Y:S01]  /*2fc0*/  UMOV UR14, URZ ;  /* 0x000000ff000e7c82 */ /* 0x000fe20008000000 */
[----:B--2---:R-:W-:Y:S01]  /*2fd0*/  ULEA UR5, UR5, UR4, 0x18 ;  /* 0x0000000405057291 */ /* 0x004fe2000f8ec0ff */
[----:B------:R-:W-:Y:S01]  /*2fe0*/  UMOV UR24, 0x0 ;  /* 0x0000000000187882 */ /* 0x000fe20000000000 */
[----:B------:R-:W-:-:S02]  /*2ff0*/  UMOV UR25, 0x8100490 ;  /* 0x0810049000197882 */ /* 0x000fc40000000000 */
[----:B------:R-:W-:Y:S02]  /*3000*/  UIADD3 UR10, UPT, UPT, UR5, 0x6400, URZ ;  /* 0x00006400050a7890 */ /* 0x000fe4000fffe0ff */
[----:B------:R-:W-:Y:S02]  /*3010*/  UIADD3 UR11, UPT, UPT, UR5, 0x26400, URZ ;  /* 0x00026400050b7890 */ /* 0x000fe4000fffe0ff */
[----:B----4-:R-:W-:Y:S01]  /*3020*/  UIADD3 UR7, UPT, UPT, UR7, 0x3f, URZ ;  /* 0x0000003f07077890 */ /* 0x010fe2000fffe0ff */
[----:B-1----:R-:W1:Y:S01]  /*3030*/  LDS R0, [UR5+0x170] ;  /* 0x00017005ff007984 */ /* 0x002e620008000800 */
[----:B------:R-:W-:Y:S02]  /*3040*/  USHF.R.U32.HI UR10, URZ, 0x4, UR10 ;  /* 0x00000004ff0a7899 */ /* 0x000fe4000801160a */
[----:B------:R-:W-:Y:S02]  /*3050*/  USHF.R.S32.HI UR4, URZ, 0x1f, UR7 ;  /* 0x0000001fff047899 */ /* 0x000fe40008011407 */
[----:B------:R-:W-:-:S02]  /*3060*/  USHF.R.U32.HI UR11, URZ, 0x4, UR11 ;  /* 0x00000004ff0b7899 */ /* 0x000fc4000801160b */
[----:B------:R-:W-:Y:S02]  /*3070*/  ULEA.HI UR4, UR4, UR7, URZ, 0x6 ;  /* 0x0000000704047291 */ /* 0x000fe4000f8f30ff */
[----:B------:R-:W-:Y:S02]  /*3080*/  ULOP3.LUT UR10, UR10, 0x3fff, URZ, 0xc0, !UPT ;  /* 0x00003fff0a0a7892 */ /* 0x000fe4000f8ec0ff */
[----:B------:R-:W-:Y:S02]  /*3090*/  USHF.R.S32.HI UR4, URZ, 0x6, UR4 ;  /* 0x00000006ff047899 */ /* 0x000fe40008011404 */
[----:B------:R-:W-:Y:S02]  /*30a0*/  ULOP3.LUT UR11, UR11, 0x3fff, URZ, 0xc0, !UPT ;  /* 0x00003fff0b0b7892 */ /* 0x000fe4000f8ec0ff */
[----:B------:R-:W-:Y:S01]  /*30b0*/  UISETP.LT.AND UP0, UPT, UR4, 0x1, UPT ;  /* 0x000000010400788c */ /* 0x000fe2000bf01270 */
[----:B------:R-:W-:Y:S01]  /*30c0*/  UMOV UR22, 0x0 ;  /* 0x0000000000167882 */ /* 0x000fe20000000000 */
[----:B------:R-:W-:-:S02]  /*30d0*/  UMOV UR23, 0x8100490 ;  /* 0x0810049000177882 */ /* 0x000fc40000000000 */
[----:B------:R-:W-:Y:S02]  /*30e0*/  USEL UR9, UR4, 0x1, !UP0 ;  /* 0x0000000104097887 */ /* 0x000fe4000c000000 */
[----:B------:R-:W-:Y:S02]  /*30f0*/  ULOP3.LUT UR10, UR10, 0x10000, URZ, 0xfc, !UPT ;  /* 0x000100000a0a7892 */ /* 0x000fe4000f8efcff */
[----:B------:R-:W-:Y:S02]  /*3100*/  ULOP3.LUT UR11, UR11, 0x10000, URZ, 0xfc, !UPT ;  /* 0x000100000b0b7892 */ /* 0x000fe4000f8efcff */
[----:B------:R-:W-:Y:S02]  /*3110*/  UIADD3 UR9, UPT, UPT, -UR9, URZ, URZ ;  /* 0x000000ff09097290 */ /* 0x000fe4000fffe1ff */
[----:B---3--:R-:W-:Y:S01]  /*3120*/  UISETP.GE.AND UP3, UPT, UR6, 0x1, UPT ;  /* 0x000000010600788c */ /* 0x008fe2000bf66270 */
[----:B------:R-:W-:Y:S01]  /*3130*/  UMOV UR20, 0x0 ;  /* 0x0000000000147882 */ /* 0x000fe20000000000 */
[----:B------:R-:W-:Y:S01]  /*3140*/  UMOV UR21, 0x8100490 ;  /* 0x0810049000157882 */ /* 0x000fe20000000000 */
[----:B------:R-:W-:Y:S01]  /*3150*/  UMOV UR18, 0x0 ;  /* 0x0000000000127882 */ /* 0x000fe20000000000 */
[----:B------:R-:W-:Y:S01]  /*3160*/  UMOV UR19, 0x8100490 ;  /* 0x0810049000137882 */ /* 0x000fe20000000000 */
[----:B-1----:R-:W-:-:S15]  /*3170*/  R2UR UR16, R0 ;  /* 0x00000000001072ca */ /* 0x002fde00000e0000 */
.L_x_63:
[----:B------:R-:W-:Y:S02]  /*3180*/  LEA R0, R10, UR5, 0x3 ;  /* 0x000000050a007c11 */ /* 0x000fe4000f8e18ff */
[----:B------:R-:W-:Y:S02]  /*3190*/  SHF.L.U32 R5, R9, 0x1f, RZ ;  /* 0x0000001f09057819 */ /* 0x000fe400000006ff */
[----:B------:R-:W-:Y:S01]  /*31a0*/  PLOP3.LUT P0, PT, PT, PT, UP3, 0x80, 0x8 ;  /* 0x000000000008781c */ /* 0x000fe20003f0f038 */
[----:B------:R-:W-:Y:S01]  /*31b0*/  VIADD R3, R0, 0xd0 ;  /* 0x000000d000037836 */ /* 0x000fe20000000000 */
[----:B-1----:R-:W1:Y:S02]  /*31c0*/  SYNCS.PHASECHK.TRANS64.TRYWAIT P1, [R0+URZ+0xc0], R5 ;  /* 0x0000c005000075a7 */ /* 0x002e6400080211ff */
[----:B-1-3--:R-:W-:Y:S09]  /*31d0*/  @!P1 BRA `(.L_x_57) ;  /* 0x0000007000c49947 */ /* 0x00aff20003800000 */
.L_x_139:
[----:B------:R-:W-:Y:S01]  /*31e0*/  LEA R4, R10, UR5, 0x4 ;  /* 0x000000050a047c11 */ /* 0x000fe2000f8e20ff */
[----:B------:R-:W-:Y:S01]  /*31f0*/  @UP3 ULEA UR6, UR14, UR5, 0x3 ;  /* 0x000000050e063291 */ /* 0x000fe2000f8e18ff */
[----:B------:R-:W-:Y:S01]  /*3200*/  PLOP3.LUT P2, PT, PT, PT, PT, 0x80, 0x8 ;  /* 0x000000000008781c */ /* 0x000fe20003f4f070 */
[----:B------:R-:W-:Y:S01]  /*3210*/  ULEA UR7, UR15, UR5, 0x3 ;  /* 0x000000050f077291 */ /* 0x000fe2000f8e18ff */
[----:B------:R-:W-:Y:S01]  /*3220*/  PRMT R3, RZ, 0x654, R3 ;  /* 0x00000654ff037816 */ /* 0x000fe20000000003 */
[----:B------:R-:W-:Y:S01]  /*3230*/  ULEA UR8, UR15, UR16, 0x6 ;  /* 0x000000100f087291 */ /* 0x000fe2000f8e30ff */
[----:B-1----:R-:W1:Y:S01]  /*3240*/  LDS.128 R4, [R4+0x150] ;  /* 0x0001500004047984 */ /* 0x002e620000000c00 */
[----:B------:R-:W-:Y:S02]  /*3250*/  @P0 SHF.L.U32 R2, R8, 0x1f, RZ ;  /* 0x0000001f08020819 */ /* 0x000fe400000006ff */
[----:B------:R-:W-:Y:S01]  /*3260*/  SHF.L.U32 R0, R11, 0x1f, RZ ;  /* 0x0000001f0b007819 */ /* 0x000fe200000006ff */
[----:B------:R-:W-:Y:S01]  /*3270*/  @!PT LDS RZ, [RZ] ;  /* 0x00000000fffff984 */ /* 0x000fe20000000800 */
[----:B------:R-:W-:Y:S01]  /*3280*/  @!PT LDS RZ, [RZ] ;  /* 0x00000000fffff984 */ /* 0x000fe20000000800 */
[----:B------:R-:W-:Y:S01]  /*3290*/  @!PT LDS RZ, [RZ] ;  /* 0x00000000fffff984 */ /* 0x000fe20000000800 */
[----:B------:R-:W-:Y:S01]  /*32a0*/  @!PT LDS RZ, [RZ] ;  /* 0x00000000fffff984 */ /* 0x000fe20000000800 */
[----:B------:R2:W-:Y:S06]  /*32b0*/  MEMBAR.ALL.CTA ;  /* 0x0000000000007992 */ /* 0x0005ec0000008000 */
[----:B--2---:R-:W2:Y:S02]  /*32c0*/  FENCE.VIEW.ASYNC.S ;  /* 0x00000000000073c6 */ /* 0x004ea40000000000 */
[----:B--2---:R2:W-:Y:S01]  /*32d0*/  SYNCS.ARRIVE.TRANS64.RED.A1T0 RZ, [R3+URZ], RZ ;  /* 0x000000ff03ff79a7 */ /* 0x0045e200081004ff */
[----:B------:R2:W3:Y:S01]  /*32e0*/  @P0 SYNCS.PHASECHK.TRANS64.TRYWAIT P2, [UR6], R2 ;  /* 0x00000002ff0005a7 */ /* 0x0004e20008041106 */
[----:B-1----:R-:W-:Y:S01]  /*32f0*/  LOP3.LUT P1, RZ, R6, 0x1, RZ, 0xc0, !PT ;  /* 0x0000000106ff7812 */ /* 0x002fe2000782c0ff */
[----:B------:R-:W1:Y:S02]  /*3300*/  SYNCS.PHASECHK.TRANS64.TRYWAIT P0, [UR7+0x100], R0 ;  /* 0x00010000ff0075a7 */ /* 0x000e640008001107 */
[----:B-123--:R-:W-:Y:S10]  /*3310*/  @!P0 BRA `(.L_x_58) ;  /* 0x0000007000888947 */ /* 0x00eff40003800000 */
.L_x_141:
[----:B------:R-:W-:Y:S01]  /*3320*/  IADD3 R10, PT, PT, R10, 0x1, RZ ;  /* 0x000000010a0a7810 */ /* 0x000fe20007ffe0ff */
[----:B------:R-:W-:Y:S06]  /*3330*/  BRA.U !UP3, `(.L_x_59) ;  /* 0x000000010bc07547 */ /* 0x000fec000b800000 */
[----:B------:R-:W-:Y:S01]  /*3340*/  UPLOP3.LUT UP4, UPT, UPT, UPT, UPT, 0x40, 0x4 ;  /* 0x000000000004789c */ /* 0x000fe20003f8e870 */
[----:B------:R-:W-:Y:S01]  /*3350*/  UMOV UR13, UR9 ;  /* 0x00000009000d7c82 */ /* 0x000fe20008000000 */
[----:B------:R-:W-:Y:S01]  /*3360*/  UMOV UR12, UR4 ;  /* 0x00000004000c7c82 */ /* 0x000fe20008000000 */
[----:B------:R-:W-:-:S08]  /*3370*/  UMOV UR17, UR14 ;  /* 0x0000000e00117c82 */ /* 0x000fd00008000000 */
.L_x_62:
[----:B------:R-:W-:Y:S02]  /*3380*/  UIADD3 UR13, UPT, UPT, UR13, 0x1, URZ ;  /* 0x000000010d0d7890 */ /* 0x000fe4000fffe0ff */
[----:B--2---:R-:W-:Y:S02]  /*3390*/  ULEA UR6, UR17, UR5, 0x3 ;  /* 0x0000000511067291 */ /* 0x004fe4000f8e18ff */
[----:B------:R-:W-:Y:S01]  /*33a0*/  UISETP.NE.AND UP0, UPT, UR13, URZ, UPT ;  /* 0x000000ff0d00728c */ /* 0x000fe2000bf05270 */
[----:B---3--:R-:W-:Y:S10]  /*33b0*/  @P2 BRA `(.L_x_60) ;  /* 0x00000000000c2947 */ /* 0x008ff40003800000 */
[----:B-1----:R-:W-:Y:S04]  /*33c0*/  SHF.L.U32 R3, R8, 0x1f, RZ ;  /* 0x0000001f08037819 */ /* 0x002fe800000006ff */
[----:B------:R-:W1:Y:S02]  /*33d0*/  SYNCS.PHASECHK.TRANS64.TRYWAIT P0, [UR6], R3 ;  /* 0x00000003ff0075a7 */ /* 0x000e640008001106 */
[----:B-1----:R-:W-:Y:S05]  /*33e0*/  @!P0 BRA `(.L_x_61) ;  /* 0x00000070006c8947 */ /* 0x002fea0003800000 */
.L_x_60:
[----:B------:R-:W-:Y:S01]  /*33f0*/  UISETP.NE.AND UP1, UPT, UR12, 0x1, UPT ;  /* 0x000000010c00788c */ /* 0x000fe2000bf25270 */
[----:B------:R-:W-:Y:S01]  /*3400*/  PLOP3.LUT P2, PT, PT, PT, PT, 0x80, 0x8 ;  /* 0x000000000008781c */ /* 0x000fe20003f4f070 */
[----:B------:R-:W-:Y:S02]  /*3410*/  UIADD3 UR14, UPT, UPT, UR17, 0x1, URZ ;  /* 0x00000001110e7890 */ /* 0x000fe4000fffe0ff */
[----:B------:R-:W-:Y:S02]  /*3420*/  ULEA UR28, UR17, UR11, 0x9 ;  /* 0x0000000b111c7291 */ /* 0x000fe4000f8e48ff */
[----:B------:R-:W-:Y:S01]  /*3430*/  UISETP.NE.AND UP2, UPT, UR14, 0x8, UPT ;  /* 0x000000080e00788c */ /* 0x000fe2000bf45270 */
[----:B------:R-:W-:Y:S01]  /*3440*/  PLOP3.LUT P0, PT, PT, PT, UP1, 0x80, 0x8 ;  /* 0x000000000008781c */ /* 0x000fe20003f0f018 */
[----:B------:R-:W-:Y:S02]  /*3450*/  UIADD3 UR40, UPT, UPT, UR28, 0x2, URZ ;  /* 0x000000021c287890 */ /* 0x000fe4000fffe0ff */
[----:B------:R-:W-:Y:S02]  /*3460*/  USEL UR27, URZ, 0x1, UP2 ;  /* 0x00000001ff1b7887 */ /* 0x000fe40009000000 */
[----:B------:R-:W-:Y:S02]  /*3470*/  USEL UR14, UR14, URZ, UP2 ;  /* 0x000000ff0e0e7287 */ /* 0x000fe40009000000 */
[----:B------:R-:W-:Y:S02]  /*3480*/  UIADD3 UR36, UPT, UPT, UR28, 0x4, URZ ;  /* 0x000000041c247890 */ /* 0x000fe4000fffe0ff */
[----:B------:R-:W-:Y:S01]  /*3490*/  @UP1 ULEA UR26, UR14, UR5, 0x3 ;  /* 0x000000050e1a1291 */ /* 0x000fe2000f8e18ff */
[----:B------:R-:W-:Y:S01]  /*34a0*/  LOP3.LUT R8, R8, UR27, RZ, 0x3c, !PT ;  /* 0x0000001b08087c12 */ /* 0x000fe2000f8e3cff */
[----:B------:R-:W-:Y:S02]  /*34b0*/  UIADD3 UR32, UPT, UPT, UR28, 0x6, URZ ;  /* 0x000000061c207890 */ /* 0x000fe4000fffe0ff */
[----:B------:R-:W-:Y:S01]  /*34c0*/  UIADD3 UR6, UPT, UPT, UR6, 0x40, URZ ;  /* 0x0000004006067890 */ /* 0x000fe2000fffe0ff */
[----:B-1----:R-:W-:Y:S01]  /*34d0*/  @P0 SHF.L.U32 R0, R8, 0x1f, RZ ;  /* 0x0000001f08000819 */ /* 0x002fe200000006ff */
[----:B------:R-:W-:Y:S01]  /*34e0*/  UIADD3 UR12, UPT, UPT, UR12, -0x1, URZ ;  /* 0xffffffff0c0c7890 */ /* 0x000fe2000fffe0ff */
[----:B------:R-:W-:Y:S02]  /*34f0*/  UMOV UR29, 0x40004040 ;  /* 0x40004040001d7882 */ /* 0x000fe40000000000 */
[----:B------:R2:W3:Y:S01]  /*3500*/  @P0 SYNCS.PHASECHK.TRANS64.TRYWAIT P2, [UR26], R0 ;  /* 0x00000000ff0005a7 */ /* 0x0004e2000804111a */
[----:B------:R-:W-:Y:S01]  /*3510*/  ULEA UR26, UR17, UR10, 0xa ;  /* 0x0000000a111a7291 */ /* 0x000fe2000f8e50ff */
[----:B------:R-:W-:Y:S01]  /*3520*/  UMOV UR27, 0x40004040 ;  /* 0x40004040001b7882 */ /* 0x000fe20000000000 */
[----:B------:R-:W-:Y:S02]  /*3530*/  UMOV UR41, 0x40004040 ;  /* 0x4000404000297882 */ /* 0x000fe40000000000 */
[----:B------:R-:W-:Y:S02]  /*3540*/  UIADD3 UR38, UPT, UPT, UR26, 0x2, URZ ;  /* 0x000000021a267890 */ /* 0x000fe4000fffe0ff */
[----:B------:R-:W-:Y:S02]  /*3550*/  UIADD3 UR34, UPT, UPT, UR26, 0x4, URZ ;  /* 0x000000041a227890 */ /* 0x000fe4000fffe0ff */
[----:B------:R-:W-:Y:S01]  /*3560*/  UIADD3 UR30, UPT, UPT, UR26, 0x6, URZ ;  /* 0x000000061a1e7890 */ /* 0x000fe2000fffe0ff */
[----:B------:R2:W-:Y:S01]  /*3570*/  UTCHMMA gdesc[UR26], gdesc[UR28], tmem[UR8], tmem[UR24], idesc[UR25], UP4 ;  /* 0x00ff181c1a0075ea */ /* 0x0005e2000a000008 */
[----:B------:R-:W-:Y:S01]  /*3580*/  UPLOP3.LUT UP4, UPT, UPT, UPT, UPT, 0x80, 0x8 ;  /* 0x000000000008789c */ /* 0x000fe20003f8f070 */
[----:B------:R-:W-:Y:S01]  /*3590*/  UMOV UR39, 0x40004040 ;  /* 0x4000404000277882 */ /* 0x000fe20000000000 */
[----:B------:R-:W-:Y:S01]  /*35a0*/  UMOV UR37, 0x40004040 ;  /* 0x4000404000257882 */ /* 0x000fe20000000000 */
[----:B------:R2:W-:Y:S01]  /*35b0*/  UTCHMMA gdesc[UR38], gdesc[UR40], tmem[UR8], tmem[UR22], idesc[UR23], UPT ;  /* 0x00ff1628260075ea */ /* 0x0005e2000b800008 */
[----:B------:R-:W-:Y:S01]  /*35c0*/  UMOV UR35, 0x40004040 ;  /* 0x4000404000237882 */ /* 0x000fe20000000000 */
[----:B------:R-:W-:Y:S01]  /*35d0*/  UMOV UR33, 0x40004040 ;  /* 0x4000404000217882 */ /* 0x000fe20000000000 */
[----:B------:R-:W-:Y:S01]  /*35e0*/  UMOV UR31, 0x40004040 ;  /* 0x40004040001f7882 */ /* 0x000fe20000000000 */
[----:B------:R2:W-:Y:S01]  /*35f0*/  UTCHMMA gdesc[UR34], gdesc[UR36], tmem[UR8], tmem[UR20], idesc[UR21], UPT ;  /* 0x00ff1424220075ea */ /* 0x0005e2000b800008 */
[----:B------:R2:W-:Y:S01]  /*3600*/  UTCHMMA gdesc[UR30], gdesc[UR32], tmem[UR8], tmem[UR18], idesc[UR19], UPT ;  /* 0x00ff12201e0075ea */ /* 0x0005e2000b800008 */
[----:B------:R2:W-:Y:S01]  /*3610*/  UTCBAR [UR6], URZ ;  /* 0x000000ff060073e9 */ /* 0x0005e200080000ff */
[----:B------:R-:W-:Y:S01]  /*3620*/  UMOV UR17, UR14 ;  /* 0x0000000e00117c82 */ /* 0x000fe20008000000 */
[----:B------:R-:W-:Y:S05]  /*3630*/  BRA.U UP0, `(.L_x_62) ;  /* 0xfffffffd00507547 */ /* 0x000fea000b83ffff */
.L_x_59:
[----:B------:R-:W-:Y:S01]  /*3640*/  UIADD3 UR15, UPT, UPT, UR15, 0x1, URZ ;  /* 0x000000010f0f7890 */ /* 0x000fe2000fffe0ff */
[C---:B------:R-:W-:Y:S01]  /*3650*/  ISETP.NE.AND P0, PT, R10.reuse, 0x2, PT ;  /* 0x000000020a00780c */ /* 0x040fe20003f05270 */
[----:B------:R-:W-:Y:S02]  /*3660*/  UIADD3 UR7, UPT, UPT, UR7, 0xe0, URZ ;  /* 0x000000e007077890 */ /* 0x000fe4000fffe0ff */
[----:B------:R-:W-:Y:S01]  /*3670*/  UISETP.NE.AND UP0, UPT, UR15, 0x4, UPT ;  /* 0x000000040f00788c */ /* 0x000fe2000bf05270 */
[----:B-12---:R-:W-:Y:S02]  /*3680*/  SEL R0, RZ, 0x1, P0 ;  /* 0x00000001ff007807 */ /* 0x006fe40000000000 */
[----:B------:R-:W-:Y:S01]  /*3690*/  SEL R10, R10, RZ, P0 ;  /* 0x000000ff0a0a7207 */ /* 0x000fe20000000000 */
[----:B------:R-:W-:Y:S01]  /*36a0*/  USEL UR6, URZ, 0x1, UP0 ;  /* 0x00000001ff067887 */ /* 0x000fe20008000000 */
[----:B------:R-:W-:Y:S01]  /*36b0*/  LOP3.LUT R9, R9, R0, RZ, 0x3c, !PT ;  /* 0x0000000009097212 */ /* 0x000fe200078e3cff */
[----:B------:R-:W-:Y:S01]  /*36c0*/  USEL UR15, UR15, URZ, UP0 ;  /* 0x000000ff0f0f7287 */ /* 0x000fe20008000000 */
[----:B------:R1:W-:Y:S03]  /*36d0*/  UTCBAR [UR7], URZ ;  /* 0x000000ff070073e9 */ /* 0x0003e600080000ff */
[----:B------:R-:W-:Y:S01]  /*36e0*/  LOP3.LUT R11, R11, UR6, RZ, 0x3c, !PT ;  /* 0x000000060b0b7c12 */ /* 0x000fe2000f8e3cff */
[----:B------:R-:W-:Y:S07]  /*36f0*/  @P1 BRA `(.L_x_63) ;  /* 0xfffffff800a01947 */ /* 0x000fee000383ffff */
[----:B------:R-:W2:Y:S01]  /*3700*/  S2UR UR4, SR_CgaCtaId ;  /* 0x00000000000479c3 */ /* 0x000ea20000008800 */
[----:B------:R-:W-:Y:S01]  /*3710*/  ELECT P0, URZ, PT ;  /* 0x0000000000ff782f */ /* 0x000fe20003800000 */
[----:B------:R-:W-:Y:S01]  /*3720*/  IMAD.MOV.U32 R0, RZ, RZ, 0x1 ;  /* 0x00000001ff007424 */ /* 0x000fe200078e00ff */
[----:B------:R-:W-:Y:S01]  /*3730*/  UIADD3 UR5, UPT, UPT, UR5, 0x100, URZ ;  /* 0x0000010005057890 */ /* 0x000fe2000fffe0ff */
[----:B------:R-:W-:Y:S01]  /*3740*/  SHF.L.U32 R3, R11, 0x1f, RZ ;  /* 0x0000001f0b037819 */ /* 0x000fe200000006ff */
[----:B------:R-:W-:-:S03]  /*3750*/  UMOV UR6, 0x40 ;  /* 0x0000004000067882 */ /* 0x000fc60000000000 */
[----:B------:R-:W-:Y:S01]  /*3760*/  UVIRTCOUNT.DEALLOC.SMPOOL 0x80 ;  /* 0x000000800000784c */ /* 0x000fe20000000000 */
[----:B--2---:R-:W-:Y:S02]  /*3770*/  ULEA UR4, UR4, UR6, 0x18 ;  /* 0x0000000604047291 */ /* 0x004fe4000f8ec0ff */
[----:B------:R-:W-:-:S07]  /*3780*/  ULEA UR6, UR15, UR5, 0x3 ;  /* 0x000000050f067291 */ /* 0x000fce000f8e18ff */
[----:B------:R2:W-:Y:S02]  /*3790*/  @P0 STS.U8 [UR4+0x1c], R0 ;  /* 0x00001c00ff000988 */ /* 0x0005e40008000004 */
[----:B------:R-:W4:Y:S02]  /*37a0*/  SYNCS.PHASECHK.TRANS64.TRYWAIT P0, [UR6], R3 ;  /* 0x00000003ff0075a7 */ /* 0x000f240008001106 */
[----:B--2-4-:R-:W-:Y:S05]  /*37b0*/  @!P0 BRA `(.L_x_64) ;  /* 0x0000006c00908947 */ /* 0x014fea0003800000 */
.L_x_144:
[----:B-1----:R-:W-:-:S04]  /*37c0*/  UIADD3 UR7, UPT, UPT, UR15, 0x1, URZ ;  /* 0x000000010f077890 */ /* 0x002fc8000fffe0ff */
[----:B------:R-:W-:-:S04]  /*37d0*/  UISETP.NE.AND UP0, UPT, UR7, 0x4, UPT ;  /* 0x000000040700788c */ /* 0x000fc8000bf05270 */
[----:B------:R-:W-:Y:S02]  /*37e0*/  USEL UR8, URZ, 0x1, UP0 ;  /* 0x00000001ff087887 */ /* 0x000fe40008000000 */
[----:B------:R-:W-:-:S04]  /*37f0*/  USEL UR7, UR7, URZ, UP0 ;  /* 0x000000ff07077287 */ /* 0x000fc80008000000 */
[----:B------:R-:W-:Y:S01]  /*3800*/  ULEA UR6, UR7, UR5, 0x3 ;  /* 0x0000000507067291 */ /* 0x000fe2000f8e18ff */
[----:B------:R-:W-:-:S04]  /*3810*/  LOP3.LUT R2, R11, UR8, RZ, 0x3c, !PT ;  /* 0x000000080b027c12 */ /* 0x000fc8000f8e3cff */
[----:B--2---:R-:W-:-:S04]  /*3820*/  SHF.L.U32 R3, R2, 0x1f, RZ ;  /* 0x0000001f02037819 */ /* 0x004fc800000006ff */
[----:B------:R-:W1:Y:S02]  /*3830*/  SYNCS.PHASECHK.TRANS64.TRYWAIT P0, [UR6], R3 ;  /* 0x00000003ff0075a7 */ /* 0x000e640008001106 */
[----:B-1----:R-:W-:Y:S05]  /*3840*/  @!P0 BRA `(.L_x_65) ;  /* 0x0000006c00848947 */ /* 0x002fea0003800000 */
.L_x_146:
        /* <DEDUP_REMOVED lines=9> */
.L_x_148:
[----:B------:R-:W-:-:S04]  /*38e0*/  UIADD3 UR7, UPT, UPT, UR7, 0x1, URZ ;  /* 0x0000000107077890 */ /* 0x000fc8000fffe0ff */
[----:B------:R-:W-:-:S04]  /*38f0*/  UISETP.NE.AND UP0, UPT, UR7, 0x4, UPT ;  /* 0x000000040700788c */ /* 0x000fc8000bf05270 */
[----:B------:R-:W-:Y:S02]  /*3900*/  USEL UR6, URZ, 0x1, UP0 ;  /* 0x00000001ff067887 */ /* 0x000fe40008000000 */
[----:B------:R-:W-:-:S04]  /*3910*/  USEL UR7, UR7, URZ, UP0 ;  /* 0x000000ff07077287 */ /* 0x000fc80008000000 */
[----:B------:R-:W-:Y:S01]  /*3920*/  ULEA UR7, UR7, UR5, 0x3 ;  /* 0x0000000507077291 */ /* 0x000fe2000f8e18ff */
[----:B-1----:R-:W-:-:S04]  /*3930*/  LOP3.LUT R3, R2, UR6, RZ, 0x3c, !PT ;  /* 0x0000000602037c12 */ /* 0x002fc8000f8e3cff */
[----:B------:R-:W-:-:S04]  /*3940*/  SHF.L.U32 R3, R3, 0x1f, RZ ;  /* 0x0000001f03037819 */ /* 0x000fc800000006ff */
[----:B------:R-:W1:Y:S02]  /*3950*/  SYNCS.PHASECHK.TRANS64.TRYWAIT P0, [UR7], R3 ;  /* 0x00000003ff0075a7 */ /* 0x000e640008001107 */
[----:B-1----:R-:W-:Y:S05]  /*3960*/  @!P0 BRA `(.L_x_67) ;  /* 0x0000006c006c8947 */ /* 0x002fea0003800000 */
.L_x_150:
[----:B------:R-:W-:Y:S01]  /*3970*/  NOP ;  /* 0x0000000000007918 */ /* 0x000fe20000000000 */
[----:B-1----:R-:W1:Y:S01]  /*3980*/  LDS R0, [UR4+0x14] ;  /* 0x00001404ff007984 */ /* 0x002e620008000800 */
[----:B------:R-:W-:Y:S01]  /*3990*/  ULOP3.LUT UR6, UR16, 0xffff, URZ, 0xc0, !UPT ;  /* 0x0000ffff10067892 */ /* 0x000fe2000f8ec0ff */
[----:B------:R-:W-:Y:S01]  /*39a0*/  UMOV UR8, 0xffff ;  /* 0x0000ffff00087882 */ /* 0x000fe20000000000 */
[----:B------:R-:W-:Y:S02]  /*39b0*/  UMOV UR5, 0x1 ;  /* 0x0000000100057882 */ /* 0x000fe40000000000 */
[----:B------:R-:W-:-:S04]  /*39c0*/  USHF.R.U32.HI UR6, URZ, 0x5, UR6 ;  /* 0x00000005ff067899 */ /* 0x000fc80008011606 */
[----:B------:R-:W-:Y:S02]  /*39d0*/  USHF.L.U32 UR8, UR8, UR6, URZ ;  /* 0x0000000608087299 */ /* 0x000fe400080006ff */
[----:B------:R-:W-:-:S04]  /*39e0*/  USHF.L.U32 UR5, UR5, UR6, URZ ;  /* 0x0000000605057299 */ /* 0x000fc800080006ff */
[----:B-1----:R-:W-:-:S04]  /*39f0*/  LOP3.LUT R0, R0, UR8, RZ, 0xc0, !PT ;  /* 0x0000000800007c12 */ /* 0x002fc8000f8ec0ff */
[----:B------:R-:W-:-:S13]  /*3a00*/  ISETP.NE.AND P0, PT, R0, UR8, PT ;  /* 0x0000000800007c0c */ /* 0x000fda000bf05270 */
[----:B------:R-:W-:Y:S05]  /*3a10*/  @P0 BRA `(.L_x_68) ;  /* 0x0000000000580947 */ /* 0x000fea0003800000 */
[----:B------:R-:W1:Y:S02]  /*3a20*/  LDS R0, [UR4+0x18] ;  /* 0x00001804ff007984 */ /* 0x000e640008000800 */
[----:B-1----:R-:W-:-:S04]  /*3a30*/  LOP3.LUT R0, R0, UR5, RZ, 0xc0, !PT ;  /* 0x0000000500007c12 */ /* 0x002fc8000f8ec0ff */
[----:B------:R-:W-:-:S13]  /*3a40*/  ISETP.NE.AND P0, PT, R0, UR5, PT ;  /* 0x0000000500007c0c */ /* 0x000fda000bf05270 */
[----:B------:R-:W-:Y:S05]  /*3a50*/  @P0 BRA `(.L_x_69) ;  /* 0x00000000003c0947 */ /* 0x000fea0003800000 */
[----:B------:R-:W1:Y:S01]  /*3a60*/  S2R R2, SR_LANEID ;  /* 0x0000000000027919 */ /* 0x000e620000000000 */
[----:B------:R-:W-:Y:S01]  /*3a70*/  ULOP3.LUT UR8, URZ, UR8, URZ, 0x33, !UPT ;  /* 0x00000008ff087292 */ /* 0x000fe2000f8e33ff */
[----:B------:R-:W-:Y:S01]  /*3a80*/  LOP3.LUT R4, RZ, UR5, RZ, 0x33, !PT ;  /* 0x00000005ff047c12 */ /* 0x000fe2000f8e33ff */
[----:B------:R-:W-:Y:S02]  /*3a90*/  VOTEU.ANY UR7, UPT, PT ;  /* 0x0000000000077886 */ /* 0x000fe400038e0100 */
[----:B------:R-:W-:Y:S01]  /*3aa0*/  UFLO.U32 UR7, UR7 ;  /* 0x00000007000772bd */ /* 0x000fe200080e0000 */
[----:B------:R-:W2:Y:S01]  /*3ab0*/  REDUX UR5, R4 ;  /* 0x00000000040573c4 */ /* 0x000ea20000000000 */
[----:B------:R-:W-:-:S06]  /*3ac0*/  IMAD.U32 R0, RZ, RZ, UR8 ;  /* 0x00000008ff007e24 */ /* 0x000fcc000f8e00ff */
[----:B------:R4:W-:Y:S01]  /*3ad0*/  UTCATOMSWS.AND URZ, UR8 ;  /* 0x0000000800ff79e3 */ /* 0x0009e20008000000 */
[----:B------:R-:W3:Y:S01]  /*3ae0*/  REDUX UR6, R0 ;  /* 0x00000000000673c4 */ /* 0x000ee20000000000 */
[----:B-1----:R-:W-:Y:S01]  /*3af0*/  ISETP.EQ.U32.AND P0, PT, R2, UR7, PT ;  /* 0x0000000702007c0c */ /* 0x002fe2000bf02070 */
[----:B--2---:R-:W-:Y:S01]  /*3b00*/  IMAD.U32 R2, RZ, RZ, UR5 ;  /* 0x00000005ff027e24 */ /* 0x004fe2000f8e00ff */
[----:B---3--:R-:W-:-:S11]  /*3b10*/  MOV R3, UR6 ;  /* 0x0000000600037c02 */ /* 0x008fd60008000f00 */
[----:B------:R4:W-:Y:S04]  /*3b20*/  @P0 ATOMS.AND RZ, [UR4+0x14], R3 ;  /* 0x00001403ffff098c */ /* 0x0009e8000a800004 */
[----:B------:R4:W-:Y:S01]  /*3b30*/  @P0 ATOMS.AND RZ, [UR4+0x18], R2 ;  /* 0x00001802ffff098c */ /* 0x0009e2000a800004 */
[----:B------:R-:W-:Y:S05]  /*3b40*/  BRA `(.L_x_70) ;  /* 0x0000000000147947 */ /* 0x000fea0003800000 */
.L_x_69:
[----:B------:R-:W-:Y:S02]  /*3b50*/  MOV R2, 0x3b70 ;  /* 0x00003b7000027802 */ /* 0x000fe40000000f00 */
[----:B---3-5:R-:W-:Y:S05]  /*3b60*/  CALL.REL.NOINC `($__internal_0_$__cuda_sm10x_tcgen05_guardrail_trap_col_being_dealloced_not_returned_by_alloc) ;  /* 0x0000006c00cc7944 */ /* 0x028fea0003c00000 */
[----:B------:R-:W-:Y:S05]  /*3b70*/  BRA `(.L_x_70) ;  /* 0x0000000000087947 */ /* 0x000fea0003800000 */
.L_x_68:
[----:B------:R-:W-:Y:S02]  /*3b80*/  MOV R2, 0x3ba0 ;  /* 0x00003ba000027802 */ /* 0x000fe40000000f00 */
[----:B---3-5:R-:W-:Y:S05]  /*3b90*/  CALL.REL.NOINC `($__internal_2_$__cuda_sm10x_tcgen05_guardrail_trap_unallocated_columns_being_dealloced) ;  /* 0x0000006c00d87944 */ /* 0x028fea0003c00000 */
.L_x_70:
[----:B------:R-:W-:Y:S01]  /*3ba0*/  NOP ;  /* 0x0000000000007918 */ /* 0x000fe20000000000 */
[----:B----4-:R-:W-:Y:S05]  /*3bb0*/  EXIT ;  /* 0x000000000000794d */ /* 0x010fea0003800000 */
.L_x_52:
[----:B------:R-:W-:-:S09]  /*3bc0*/  UISETP.NE.OR UP3, UPT, UR8, 0x3, UP3 ;  /* 0x000000030800788c */ /* 0x000fd20009f65670 */
[----:B------:R-:W-:Y:S05]  /*3bd0*/  BRA.U UP3, `(.L_x_71) ;  /* 0x0000000d03b07547 */ /* 0x000fea000b800000 */
[----:B------:R-:W1:Y:S01]  /*3be0*/  LDC R0, c[0x0][0xb30] ;  /* 0x0002cc00ff007b82 */ /* 0x000e620000000800 */
[----:B------:R-:W2:Y:S01]  /*3bf0*/  LDCU.64 UR8, c[0x0][0x888] ;  /* 0x00011100ff0877ac */ /* 0x000ea20008000a00 */
[----:B------:R-:W-:Y:S02]  /*3c00*/  HFMA2 R29, -RZ, RZ, 0, 0 ;  /* 0x00000000ff1d7431 */ /* 0x000fe400000001ff */
[----:B------:R-:W-:Y:S01]  /*3c10*/  IMAD.MOV.U32 R31, RZ, RZ, 0x1 ;  /* 0x00000001ff1f7424 */ /* 0x000fe200078e00ff */
[----:B------:R-:W-:Y:S01]  /*3c20*/  MOV R27, 0x2000 ;  /* 0x00002000001b7802 */ /* 0x000fe20000000f00 */
[----:B------:R-:W4:Y:S01]  /*3c30*/  LDCU.64 UR6, c[0x0][0x890] ;  /* 0x00011200ff0677ac */ /* 0x000f220008000a00 */
[----:B------:R-:W-:Y:S01]  /*3c40*/  IMAD.MOV.U32 R30, RZ, RZ, RZ ;  /* 0x000000ffff1e7224 */ /* 0x000fe200078e00ff */
[----:B------:R-:W3:Y:S01]  /*3c50*/  LDC R25, c[0x0][0x370] ;  /* 0x0000dc00ff197b82 */ /* 0x000ee20000000800 */
[----:B------:R-:W-:Y:S01]  /*3c60*/  UMOV UR13, 0x400 ;  /* 0x00000400000d7882 */ /* 0x000fe20000000000 */
[----:B------:R-:W-:-:S02]  /*3c70*/  UPLOP3.LUT UP1, UPT, UPT, UPT, UPT, 0x40, 0x4 ;  /* 0x000000000004789c */ /* 0x000fc40003f2e870 */
[----:B------:R-:W-:Y:S01]  /*3c80*/  ULEA UR13, UR4, UR13, 0x18 ;  /* 0x0000000d040d7291 */ /* 0x000fe2000f8ec0ff */
[----:B------:R-:W-:-:S03]  /*3c90*/  UMOV UR14, URZ ;  /* 0x000000ff000e7c82 */ /* 0x000fc60008000000 */
[----:B------:R-:W3:Y:S01]  /*3ca0*/  LDC R2, c[0x0][0xb0c] ;  /* 0x0002c300ff027b82 */ /* 0x000ee20000000800 */
[----:B--2---:R-:W-:Y:S02]  /*3cb0*/  UISETP.NE.U32.AND UP3, UPT, UR8, URZ, UPT ;  /* 0x000000ff0800728c */ /* 0x004fe4000bf65070 */
[----:B----4-:R-:W-:-:S05]  /*3cc0*/  UISETP.NE.U32.AND UP5, UPT, UR6, URZ, UPT ;  /* 0x000000ff0600728c */ /* 0x010fca000bfa5070 */
[----:B------:R-:W2:Y:S01]  /*3cd0*/  LDC R24, c[0x0][0xb20] ;  /* 0x0002c800ff187b82 */ /* 0x000ea20000000800 */
[----:B-1----:R-:W-:Y:S01]  /*3ce0*/  ISETP.NE.AND P1, PT, R0, 0x1, PT ;  /* 0x000000010000780c */ /* 0x002fe20003f25270 */
[----:B------:R-:W-:Y:S02]  /*3cf0*/  UISETP.NE.AND.EX UP3, UPT, UR9, URZ, UPT, UP3 ;  /* 0x000000ff0900728c */ /* 0x000fe4000bf65330 */
[----:B------:R-:W-:-:S04]  /*3d00*/  UISETP.NE.AND.EX UP5, UPT, UR7, URZ, UPT, UP5 ;  /* 0x000000ff0700728c */ /* 0x000fc8000bfa5350 */
[----:B------:R-:W1:Y:S08]  /*3d10*/  LDC.64 R32, c[0x0][0x348] ;  /* 0x0000d200ff207b82 */ /* 0x000e700000000a00 */
[----:B------:R-:W4:Y:S08]  /*3d20*/  LDC.64 R16, c[0x0][0xb10] ;  /* 0x0002c400ff107b82 */ /* 0x000f300000000a00 */
[----:B------:R-:W1:Y:S08]  /*3d30*/  LDC.64 R6, c[0x0][0xb18] ;  /* 0x0002c600ff067b82 */ /* 0x000e700000000a00 */
[----:B------:R-:W1:Y:S08]  /*3d40*/  LDC.64 R4, c[0x0][0xb28] ;  /* 0x0002ca00ff047b82 */ /* 0x000e700000000a00 */
[----:B--23--:R-:W1:Y:S02]  /*3d50*/  LDC R26, c[0x0][0x374] ;  /* 0x0000dd00ff1a7b82 */ /* 0x00ce640000000800 */
.L_x_80:
[C---:B------:R-:W-:Y:S02]  /*3d60*/  LEA R0, R30.reuse, UR13, 0x3 ;  /* 0x0000000d1e007c11 */ /* 0x040fe4000f8e18ff */
[----:B------:R-:W-:Y:S02]  /*3d70*/  SHF.L.U32 R3, R29, 0x1f, RZ ;  /* 0x0000001f1d037819 */ /* 0x000fe400000006ff */
[----:B------:R-:W-:Y:S02]  /*3d80*/  LEA R20, R30, UR13, 0x4 ;  /* 0x0000000d1e147c11 */ /* 0x000fe4000f8e20ff */
[----:B--2---:R-:W2:Y:S02]  /*3d90*/  SYNCS.PHASECHK.TRANS64.TRYWAIT P0, [R0+URZ+0xc0], R3 ;  /* 0x0000c003000075a7 */ /* 0x004ea400080011ff */
[----:B--2---:R-:W-:Y:S05]  /*3da0*/  @!P0 BRA `(.L_x_72) ;  /* 0x0000006800748947 */ /* 0x004fea0003800000 */
.L_x_151:
[----:B------:R-:W-:Y:S01]  /*3db0*/  ISETP.GE.AND P0, PT, R94, 0x1, PT ;  /* 0x000000015e00780c */ /* 0x000fe20003f06270 */
[----:B------:R-:W3:Y:S01]  /*3dc0*/  LDS.128 R20, [R20+0x150] ;  /* 0x0001500014147984 */ /* 0x000ee20000000c00 */
[----:B--2---:R-:W-:Y:S01]  /*3dd0*/  VIADD R0, R0, 0xd0 ;  /* 0x000000d000007836 */ /* 0x004fe20000000000 */
[----:B------:R-:W-:Y:S01]  /*3de0*/  @!PT LDS RZ, [RZ] ;  /* 0x00000000fffff984 */ /* 0x000fe20000000800 */
[----:B------:R-:W-:Y:S01]  /*3df0*/  @!PT LDS RZ, [RZ] ;  /* 0x00000000fffff984 */ /* 0x000fe20000000800 */
[----:B------:R-:W-:Y:S01]  /*3e00*/  @!PT LDS RZ, [RZ] ;  /* 0x00000000fffff984 */ /* 0x000fe20000000800 */
[----:B------:R-:W-:Y:S01]  /*3e10*/  @!PT LDS RZ, [RZ] ;  /* 0x00000000fffff984 */ /* 0x000fe20000000800 */
[----:B------:R2:W-:Y:S06]  /*3e20*/  MEMBAR.ALL.CTA ;  /* 0x0000000000007992 */ /* 0x0005ec0000008000 */
[----:B--2---:R-:W2:Y:S01]  /*3e30*/  FENCE.VIEW.ASYNC.S ;  /* 0x00000000000073c6 */ /* 0x004ea20000000000 */
[----:B------:R-:W-:Y:S04]  /*3e40*/  PRMT R0, RZ, 0x654, R0 ;  /* 0x00000654ff007816 */ /* 0x000fe80000000000 */
[----:B--2---:R2:W-:Y:S01]  /*3e50*/  SYNCS.ARRIVE.TRANS64.RED.A1T0 RZ, [R0+URZ], RZ ;  /* 0x000000ff00ff79a7 */ /* 0x0045e200081004ff */
[----:B---3--:R-:W-:Y:S11]  /*3e60*/  LOP3.LUT P3, RZ, R22, 0x1, RZ, 0xc0, !PT ;  /* 0x0000000116ff7812 */ /* 0x008ff6000786c0ff */
[----:B------:R-:W-:Y:S02]  /*3e70*/  @!UPT UIADD3 URZ, UPT, UPT, URZ, URZ, URZ ;  /* 0x000000fffffff290 */ /* 0x000fe4000fffe0ff */
[----:B------:R-:W-:Y:S02]  /*3e80*/  @P3 MOV R13, R20 ;  /* 0x00000014000d3202 */ /* 0x000fe40000000f00 */
[----:B------:R-:W-:Y:S01]  /*3e90*/  @P3 LOP3.LUT R8, R21, 0xffff, RZ, 0xc0, !PT ;  /* 0x0000ffff15083812 */ /* 0x000fe200078ec0ff */
[----:B--2---:R-:W-:Y:S06]  /*3ea0*/  @!P0 BRA `(.L_x_73) ;  /* 0x0000000000a48947 */ /* 0x004fec0003800000 */
[----:B-1----:R-:W-:Y:S01]  /*3eb0*/  IMAD.HI.U32 R35, R26, R7, RZ ;  /* 0x000000071a237227 */ /* 0x002fe200078e00ff */
[----:B------:R-:W-:Y:S02]  /*3ec0*/  ISETP.NE.AND P0, PT, R6, 0x1, PT ;  /* 0x000000010600780c */ /* 0x000fe40003f05270 */
[----:B------:R-:W-:Y:S01]  /*3ed0*/  ISETP.NE.AND P2, PT, R94, 0x1, PT ;  /* 0x000000015e00780c */ /* 0x000fe20003f45270 */
[----:B----4-:R-:W-:Y:S01]  /*3ee0*/  IMAD.HI.U32 R34, R25, R16, RZ ;  /* 0x0000001019227227 */ /* 0x010fe200078e00ff */
[----:B------:R-:W-:Y:S02]  /*3ef0*/  SHF.R.U32.HI R35, RZ, R24, R35 ;  /* 0x00000018ff237219 */ /* 0x000fe40000011623 */
[----:B------:R-:W-:Y:S01]  /*3f00*/  ISETP.NE.AND P4, PT, R2, 0x1, PT ;  /* 0x000000010200780c */ /* 0x000fe20003f85270 */
[----:B------:R-:W-:Y:S01]  /*3f10*/  IMAD.HI.U32 R36, R13, R16, RZ ;  /* 0x000000100d247227 */ /* 0x000fe200078e00ff */
[----:B------:R-:W-:Y:S02]  /*3f20*/  SHF.R.U32.HI R34, RZ, R17, R34 ;  /* 0x00000011ff227219 */ /* 0x000fe40000011622 */
[----:B------:R-:W-:Y:S01]  /*3f30*/  SEL R3, R26, R35, !P0 ;  /* 0x000000231a037207 */ /* 0x000fe20004000000 */
[C---:B------:R-:W-:Y:S01]  /*3f40*/  IMAD.HI.U32 R35, R8.reuse, R7, RZ ;  /* 0x0000000708237227 */ /* 0x040fe200078e00ff */
[----:B------:R-:W-:Y:S02]  /*3f50*/  SEL R11, R25, R34, !P4 ;  /* 0x00000022190b7207 */ /* 0x000fe40006000000 */
[----:B------:R-:W-:Y:S01]  /*3f60*/  SHF.R.U32.HI R36, RZ, R17, R36 ;  /* 0x00000011ff247219 */ /* 0x000fe20000011624 */
[----:B------:R-:W-:Y:S01]  /*3f70*/  IMAD.HI.U32 R38, R3, R4, RZ ;  /* 0x0000000403267227 */ /* 0x000fe200078e00ff */
[----:B------:R-:W-:Y:S03]  /*3f80*/  SHF.R.U32.HI R35, RZ, R24, R35 ;  /* 0x00000018ff237219 */ /* 0x000fe60000011623 */
[----:B------:R-:W-:Y:S01]  /*3f90*/  IMAD.HI.U32 R34, R11, R4, RZ ;  /* 0x000000040b227227 */ /* 0x000fe200078e00ff */
[----:B------:R-:W-:Y:S02]  /*3fa0*/  @P2 SHF.R.U32.HI R3, RZ, R5, R38 ;  /* 0x00000005ff032219 */ /* 0x000fe40000011626 */
[----:B------:R-:W-:Y:S02]  /*3fb0*/  SEL R9, R8, R35, !P0 ;  /* 0x0000002308097207 */ /* 0x000fe40004000000 */
[----:B------:R-:W-:Y:S01]  /*3fc0*/  @P2 SHF.R.U32.HI R11, RZ, R5, R34 ;  /* 0x00000005ff0b2219 */ /* 0x000fe20000011622 */
[C---:B------:R-:W-:Y:S01]  /*3fd0*/  IMAD R10, R94.reuse, R3, RZ ;  /* 0x000000035e0a7224 */ /* 0x040fe200078e02ff */
[----:B------:R-:W-:Y:S01]  /*3fe0*/  SEL R3, R13, R36, !P4 ;  /* 0x000000240d037207 */ /* 0x000fe20006000000 */
[C---:B------:R-:W-:Y:S03]  /*3ff0*/  IMAD.HI.U32 R14, R9.reuse, R4, RZ ;  /* 0x00000004090e7227 */ /* 0x040fe600078e00ff */
[----:B------:R-:W-:Y:S01]  /*4000*/  ISETP.GE.AND P0, PT, R9, R10, PT ;  /* 0x0000000a0900720c */ /* 0x000fe20003f06270 */
[C---:B------:R-:W-:Y:S01]  /*4010*/  IMAD R12, R94.reuse, R11, RZ ;  /* 0x0000000b5e0c7224 */ /* 0x040fe200078e02ff */
[-C--:B------:R-:W-:Y:S04]  /*4020*/  SHF.R.U32.HI R14, RZ, R5.reuse, R14 ;  /* 0x00000005ff0e7219 */ /* 0x080fe8000001160e */
[----:B------:R-:W-:Y:S02]  /*4030*/  ISETP.GE.OR P0, PT, R3, R12, P0 ;  /* 0x0000000c0300720c */ /* 0x000fe40000706670 */
[----:B------:R-:W-:Y:S05]  /*4040*/  SEL R15, R9, R14, !P2 ;  /* 0x0000000e090f7207 */ /* 0x000fea0005000000 */
[----:B------:R-:W-:Y:S04]  /*4050*/  IMAD.MOV R14, RZ, RZ, -R15 ;  /* 0x000000ffff0e7224 */ /* 0x000fe800078e0a0f */
[----:B------:R-:W-:Y:S02]  /*4060*/  IMAD R14, R94, R14, R9 ;  /* 0x0000000e5e0e7224 */ /* 0x000fe400078e0209 */
[C---:B------:R-:W-:Y:S05]  /*4070*/  @!P0 IMAD.HI.U32 R10, R3.reuse, R4, RZ ;  /* 0x00000004030a8227 */ /* 0x040fea00078e00ff */
[----:B------:R-:W-:Y:S04]  /*4080*/  @!P0 SHF.R.U32.HI R10, RZ, R5, R10 ;  /* 0x00000005ff0a8219 */ /* 0x000fe8000001160a */
[----:B------:R-:W-:Y:S01]  /*4090*/  @!P0 SEL R0, R3, R10, !P2 ;  /* 0x0000000a03008207 */ /* 0x000fe20005000000 */
[----:B------:R-:W-:Y:S03]  /*40a0*/  IMAD.MOV R10, RZ, RZ, -R3 ;  /* 0x000000ffff0a7224 */ /* 0x000fe600078e0a03 */
[----:B------:R-:W-:Y:S01]  /*40b0*/  @!P0 IADD3 R15, PT, PT, R15, -R0, RZ ;  /* 0x800000000f0f8210 */ /* 0x000fe20007ffe0ff */
[----:B------:R-:W-:Y:S01]  /*40c0*/  @!P0 IMAD R0, R11, R14, R0 ;  /* 0x0000000e0b008224 */ /* 0x000fe200078e0200 */
[----:B------:R-:W-:Y:S01]  /*40d0*/  IADD3 R11, PT, PT, -R9, RZ, RZ ;  /* 0x000000ff090b7210 */ /* 0x000fe20007ffe1ff */
[----:B------:R-:W-:Y:S02]  /*40e0*/  IMAD R13, R2, R10, R13 ;  /* 0x0000000a020d7224 */ /* 0x000fe400078e020d */
[----:B------:R-:W-:Y:S02]  /*40f0*/  @!P0 IMAD R9, R15, R94, R3 ;  /* 0x0000005e0f098224 */ /* 0x000fe400078e0203 */
[----:B------:R-:W-:Y:S02]  /*4100*/  @!P0 IMAD.MOV.U32 R3, RZ, RZ, R0 ;  /* 0x000000ffff038224 */ /* 0x000fe400078e0000 */
[----:B------:R-:W-:Y:S02]  /*4110*/  IMAD R8, R6, R11, R8 ;  /* 0x0000000b06087224 */ /* 0x000fe400078e0208 */
[----:B------:R-:W-:Y:S02]  /*4120*/  IMAD R13, R3, R2, R13 ;  /* 0x00000002030d7224 */ /* 0x000fe400078e020d */
[----:B------:R-:W-:Y:S02]  /*4130*/  IMAD R8, R9, R6, R8 ;  /* 0x0000000609087224 */ /* 0x000fe400078e0208 */
.L_x_73:
[----:B------:R-:W-:Y:S05]  /*4140*/  BRA.U UP1, `(.L_x_74) ;  /* 0x0000000101107547 */ /* 0x000fea000b800000 */
[----:B------:R-:W-:Y:S04]  /*4150*/  MOV R0, UR5 ;  /* 0x0000000500007c02 */ /* 0x000fe80008000f00 */
[----:B------:R-:W-:Y:S04]  /*4160*/  SHF.L.U32 R3, R0, 0x1f, RZ ;  /* 0x0000001f00037819 */ /* 0x000fe800000006ff */
[----:B------:R-:W2:Y:S02]  /*4170*/  SYNCS.PHASECHK.TRANS64.TRYWAIT P0, [UR13+0xb8], R3 ;  /* 0x0000b803ff0075a7 */ /* 0x000ea4000800110d */
[----:B--2---:R-:W-:Y:S05]  /*4180*/  @!P0 BRA `(.L_x_75) ;  /* 0x0000006400908947 */ /* 0x004fea0003800000 */
.L_x_74:
[----:B------:R-:W-:Y:S02]  /*4190*/  R2UR UR11, R19 ;  /* 0x00000000130b72ca */ /* 0x000fe400000e0000 */
[----:B------:R-:W-:Y:S02]  /*41a0*/  R2UR UR10, R18 ;  /* 0x00000000120a72ca */ /* 0x000fe400000e0000 */
[----:B------:R-:W-:Y:S04]  /*41b0*/  ISETP.NE.U32.AND P2, PT, RZ, UR6, PT ;  /* 0x00000006ff007c0c */ /* 0x000fe8000bf45070 */
[----:B------:R-:W-:Y:S05]  /*41c0*/  ISETP.NE.AND.EX P2, PT, RZ, UR7, PT, P2 ;  /* 0x00000007ff007c0c */ /* 0x000fea000bf45320 */
[----:B------:R-:W-:Y:S02]  /*41d0*/  USHF.L.U32 UR11, UR11, 0x7, URZ ;  /* 0x000000070b0b7899 */ /* 0x000fe400080006ff */
[----:B------:R-:W-:Y:S01]  /*41e0*/  USHF.L.U32 UR10, UR10, 0x6, URZ ;  /* 0x000000060a0a7899 */ /* 0x000fe200080006ff */
[----:B------:R-:W-:Y:S11]  /*41f0*/  BRA.U !UP5, `(.L_x_76) ;  /* 0x000000010d347547 */ /* 0x000ff6000b800000 */
[----:B------:R-:W-:Y:S01]  /*4200*/  UPLOP3.LUT UP0, UPT, UPT, UPT, UP3, 0x80, 0x8 ;  /* 0x000000000008789c */ /* 0x000fe20003f0f030 */
[----:B--2---:R-:W-:Y:S02]  /*4210*/  HFMA2 R0, -RZ, RZ, 0, 5.9604644775390625e-08 ;  /* 0x00000001ff007431 */ /* 0x004fe400000001ff */
[----:B------:R-:W-:Y:S03]  /*4220*/  IMAD.MOV.U32 R69, RZ, RZ, 0x1 ;  /* 0x00000001ff457424 */ /* 0x000fe600078e00ff */
[----:B------:R-:W-:Y:S05]  /*4230*/  PLOP3.LUT P0, PT, PT, PT, UP0, 0x80, 0x8 ;  /* 0x000000000008781c */ /* 0x000fea0003f0f008 */
[----:B------:R-:W2:Y:S01]  /*4240*/  @UP0 LDCU.64 UR16, c[0x0][0x888] ;  /* 0x00011100ff1007ac */ /* 0x000ea20008000a00 */
[----:B------:R-:W-:Y:S07]  /*4250*/  @UP0 UIMAD UR8, UR36, UR6, URZ ;  /* 0x00000006240802a4 */ /* 0x000fee000f8e02ff */
[----:B------:R-:W-:Y:S01]  /*4260*/  @!P0 PRMT R69, R0, 0x7610, R69 ;  /* 0x0000761000458816 */ /* 0x000fe20000000045 */
[----:B--2---:R-:W-:Y:S03]  /*4270*/  @UP0 UIMAD.WIDE UR16, UR8, 0x4, UR16 ;  /* 0x00000004081008a5 */ /* 0x004fe6000f8e0210 */
[----:B------:R-:W2:Y:S03]  /*4280*/  @!UP0 LDCU UR8, c[0x0][0x880] ;  /* 0x00011000ff0887ac */ /* 0x000ea60008000800 */
[----:B------:R-:W-:Y:S01]  /*4290*/  IMAD.U32 R10, RZ, RZ, UR16 ;  /* 0x00000010ff0a7e24 */ /* 0x000fe2000f8e00ff */
[----:B------:R-:W-:Y:S05]  /*42a0*/  MOV R11, UR17 ;  /* 0x00000011000b7c02 */ /* 0x000fea0008000f00 */
[----:B-----5:R3:W5:Y:S02]  /*42b0*/  @P0 LDG.E R61, desc[UR38][R10.64] ;  /* 0x000000260a3d0981 */ /* 0x020764000c1e1900 */
[----:B--23--:R-:W-:Y:S07]  /*42c0*/  @!P0 IMAD.U32 R61, RZ, RZ, UR8 ;  /* 0x00000008ff3d8e24 */ /* 0x00cfee000f8e00ff */
.L_x_76:
[----:B-----5:R-:W-:Y:S01]  /*42d0*/  @!P2 FSETP.EQ.AND P0, PT, R61, RZ, PT ;  /* 0x000000ff3d00a20b */ /* 0x020fe20003f02000 */
[----:B------:R-:W-:Y:S01]  /*42e0*/  @!UPT UIADD3 URZ, UPT, UPT, URZ, URZ, URZ ;  /* 0x000000fffffff290 */ /* 0x000fe2000fffe0ff */
[----:B------:R-:W-:Y:S11]  /*42f0*/  @!P2 BRA `(.L_x_77) ;  /* 0x000000000014a947 */ /* 0x000ff60003800000 */
[----:B------:R-:W-:Y:S02]  /*4300*/  LOP3.LUT P2, RZ, R69, 0xff, RZ, 0xc0, !PT ;  /* 0x000000ff45ff7812 */ /* 0x000fe4000784c0ff */
[----:B------:R-:W-:Y:S04]  /*4310*/  PLOP3.LUT P0, PT, PT, PT, UP0, 0x80, 0x8 ;  /* 0x000000000008781c */ /* 0x000fe80003f0f008 */
[----:B------:R-:W-:Y:S07]  /*4320*/  PLOP3.LUT P0, PT, P0, PT, PT, 0x8, 0x80 ;  /* 0x000000000080781c */ /* 0x000fee000070e170 */
[----:B------:R-:W-:Y:S11]  /*4330*/  @P2 FSETP.EQ.AND P0, PT, R61, RZ, PT ;  /* 0x000000ff3d00220b */ /* 0x000ff60003f02000 */
[----:B------:R-:W-:Y:S02]  /*4340*/  @!UPT UIADD3 URZ, UPT, UPT, URZ, URZ, URZ ;  /* 0x000000fffffff290 */ /* 0x000fe4000fffe0ff */
.L_x_77:
[----:B------:R-:W-:Y:S01]  /*4350*/  ULEA UR16, UR14, UR13, 0x3 ;  /* 0x0000000d0e107291 */ /* 0x000fe2000f8e18ff */
[----:B--2---:R-:W-:Y:S02]  /*4360*/  SHF.L.U32 R3, R31, 0x1f, RZ ;  /* 0x0000001f1f037819 */ /* 0x004fe400000006ff */
[----:B------:R-:W-:Y:S04]  /*4370*/  ELECT P4, URZ, PT ;  /* 0x0000000000ff782f */ /* 0x000fe80003880000 */
[----:B------:R-:W-:Y:S02]  /*4380*/  PLOP3.LUT P4, PT, P0, P4, PT, 0xf2, 0x2f ;  /* 0x00000000002f781c */ /* 0x000fe40000789e72 */
[----:B------:R-:W2:Y:S11]  /*4390*/  SYNCS.PHASECHK.TRANS64.TRYWAIT P2, [UR16+0x98], R3 ;  /* 0x00009803ff0075a7 */ /* 0x000eb60008041110 */
[----:B-1----:R-:W-:Y:S05]  /*43a0*/  @!P4 IADD3 R18, P0, PT, R32, 0x580, RZ ;  /* 0x000005802012c810 */ /* 0x002fea0007f1e0ff */
[----:B------:R-:W-:Y:S01]  /*43b0*/  @!P4 IMAD.X R12, RZ, RZ, R33, P0 ;  /* 0x000000ffff0cc224 */ /* 0x000fe200000e0621 */
[----:B--2---:R-:W-:Y:S07]  /*43c0*/  @!P2 BRA `(.L_x_78) ;  /* 0x000000640018a947 */ /* 0x004fee0003800000 */
.L_x_154:
[----:B------:R-:W2:Y:S01]  /*43d0*/  LDC.64 R14, c[0x0][0xb10] ;  /* 0x0002c400ff0e7b82 */ /* 0x000ea20000000a00 */
[----:B------:R-:W-:Y:S01]  /*43e0*/  @!P4 R2UR UR8, R12 ;  /* 0x000000000c08c2ca */ /* 0x000fe200000e0000 */
[----:B------:R-:W-:Y:S01]  /*43f0*/  VOTEU.ALL UP2, P4 ;  /* 0x0000000000ff7886 */ /* 0x000fe20002040000 */
[----:B------:R-:W-:Y:S01]  /*4400*/  @!P4 R2UR UR9, R18 ;  /* 0x000000001209c2ca */ /* 0x000fe200000e0000 */
[----:B------:R-:W-:Y:S01]  /*4410*/  VOTEU.ALL UP1, P4 ;  /* 0x0000000000ff7886 */ /* 0x000fe20002020000 */
[----:B------:R-:W-:Y:S03]  /*4420*/  UMOV UR22, 0x0 ;  /* 0x0000000000167882 */ /* 0x000fe60000000000 */
[----:B------:R-:W3:Y:S01]  /*4430*/  LDC.64 R10, c[0x0][0xb18] ;  /* 0x0002c600ff0a7b82 */ /* 0x000ee20000000a00 */
[----:B------:R-:W-:Y:S01]  /*4440*/  UMOV UR23, 0x10000000 ;  /* 0x1000000000177882 */ /* 0x000fe20000000000 */
[----:B------:R-:W-:Y:S01]  /*4450*/  UMOV UR12, UR36 ;  /* 0x00000024000c7c82 */ /* 0x000fe20008000000 */
[----:B------:R-:W-:Y:S01]  /*4460*/  UIADD3 UR15, UPT, UPT, UR14, 0x1, URZ ;  /* 0x000000010e0f7890 */ /* 0x000fe2000fffe0ff */
[----:B------:R-:W-:Y:S01]  /*4470*/  @P3 SHF.R.U32.HI R28, RZ, 0x10, R21 ;  /* 0x00000010ff1c3819 */ /* 0x000fe20000011615 */
[----:B------:R-:W-:Y:S03]  /*4480*/  VIADD R30, R30, 0x1 ;  /* 0x000000011e1e7836 */ /* 0x000fe60000000000 */
[----:B-1----:R-:W1:Y:S01]  /*4490*/  @!P1 LDC R0, c[0x0][0xb20] ;  /* 0x0002c800ff009b82 */ /* 0x002e620000000800 */
[----:B------:R-:W-:Y:S01]  /*44a0*/  UISETP.NE.AND UP4, UPT, UR15, 0x3, UPT ;  /* 0x000000030f00788c */ /* 0x000fe2000bf85270 */
[----:B------:R-:W-:Y:S01]  /*44b0*/  IMAD.U32 R19, RZ, RZ, UR8 ;  /* 0x00000008ff137e24 */ /* 0x000fe2000f8e00ff */
[----:B------:R-:W-:Y:S05]  /*44c0*/  @!UP2 ULEA UR8, UR14, UR13, 0xd ;  /* 0x0000000d0e08a291 */ /* 0x000fea000f8e68ff */
[----:B------:R-:W5:Y:S01]  /*44d0*/  @!P1 LDC R3, c[0x0][0xb0c] ;  /* 0x0002c300ff039b82 */ /* 0x000f620000000800 */
[----:B------:R-:W-:Y:S01]  /*44e0*/  IMAD.U32 R18, RZ, RZ, UR9 ;  /* 0x00000009ff127e24 */ /* 0x000fe2000f8e00ff */
[----:B------:R-:W-:Y:S01]  /*44f0*/  UIADD3 UR9, UPT, UPT, UR16, 0x80, URZ ;  /* 0x0000008010097890 */ /* 0x000fe2000fffe0ff */
[----:B------:R-:W-:Y:S01]  /*4500*/  @!P4 R2UR UR21, R19 ;  /* 0x000000001315c2ca */ /* 0x000fe200000e0000 */
[----:B------:R-:W-:Y:S02]  /*4510*/  @!UP2 UIADD3 UR8, UPT, UPT, UR8, 0x200, URZ ;  /* 0x000002000808a890 */ /* 0x000fe4000fffe0ff */
[----:B------:R-:W-:Y:S01]  /*4520*/  @!P4 R2UR UR20, R18 ;  /* 0x000000001214c2ca */ /* 0x000fe200000e0000 */
[----:B------:R-:W-:Y:S01]  /*4530*/  @!P4 IMAD.MOV.U32 R18, RZ, RZ, 0x2000 ;  /* 0x00002000ff12c424 */ /* 0x000fe200078e00ff */
[----:B------:R-:W-:Y:S02]  /*4540*/  UPRMT UR17, UR4, 0x654, UR9 ;  /* 0x0000065404117896 */ /* 0x000fe40008000009 */
[----:B------:R-:W-:Y:S02]  /*4550*/  USEL UR18, URZ, 0x1, UP4 ;  /* 0x00000001ff127887 */ /* 0x000fe4000a000000 */
[----:B------:R-:W-:Y:S04]  /*4560*/  USEL UR15, UR15, URZ, UP4 ;  /* 0x000000ff0f0f7287 */ /* 0x000fe8000a000000 */
[----:B------:R-:W-:Y:S01]  /*4570*/  ULEA UR14, UR15, UR13, 0x3 ;  /* 0x0000000d0f0e7291 */ /* 0x000fe2000f8e18ff */
[----:B------:R-:W-:Y:S02]  /*4580*/  LOP3.LUT R31, R31, UR18, RZ, 0x3c, !PT ;  /* 0x000000121f1f7c12 */ /* 0x000fe4000f8e3cff */
[----:B------:R1:W-:Y:S01]  /*4590*/  @!UP1 UTMALDG.3D [UR8], [UR20], desc[UR22] ;  /* 0x00001608140095b4 */ /* 0x0003e20008011000 */
[----:B------:R1:W-:Y:S01]  /*45a0*/  @!P4 SYNCS.ARRIVE.TRANS64.RED.A0TR RZ, [UR16+0x80], R18 ;  /* 0x00008012ffffc9a7 */ /* 0x0003e20008300410 */
[----:B------:R-:W-:Y:S02]  /*45b0*/  SHF.L.U32 R12, R31, 0x1f, RZ ;  /* 0x0000001f1f0c7819 */ /* 0x000fe400000006ff */
[----:B-----5:R-:W-:Y:S01]  /*45c0*/  @!P1 ISETP.NE.AND P2, PT, R3, 0x1, PT ;  /* 0x000000010300980c */ /* 0x020fe20003f45270 */
[C---:B--2---:R-:W-:Y:S01]  /*45d0*/  @!P1 IMAD.HI.U32 R14, R13.reuse, R14, RZ ;  /* 0x0000000e0d0e9227 */ /* 0x044fe200078e00ff */
[----:B---3--:R-:W-:Y:S03]  /*45e0*/  @!P1 ISETP.NE.AND P0, PT, R10, 0x1, PT ;  /* 0x000000010a00980c */ /* 0x008fe60003f05270 */
[C---:B------:R-:W-:Y:S01]  /*45f0*/  @!P1 IMAD.HI.U32 R11, R8.reuse, R11, RZ ;  /* 0x0000000b080b9227 */ /* 0x040fe200078e00ff */
[----:B------:R-:W-:Y:S04]  /*4600*/  @!P1 SHF.R.U32.HI R14, RZ, R15, R14 ;  /* 0x0000000fff0e9219 */ /* 0x000fe8000001160e */
[----:B-1----:R-:W-:Y:S01]  /*4610*/  @!P1 SHF.R.U32.HI R9, RZ, R0, R11 ;  /* 0x00000000ff099219 */ /* 0x002fe2000001160b */
[----:B------:R-:W-:Y:S01]  /*4620*/  SYNCS.ARRIVE.TRANS64.RED.A1T0 RZ, [UR17], RZ ;  /* 0x000000ffffff79a7 */ /* 0x000fe20008100411 */
[----:B------:R-:W-:Y:S02]  /*4630*/  @!P1 SEL R14, R13, R14, !P2 ;  /* 0x0000000e0d0e9207 */ /* 0x000fe40005000000 */
[----:B------:R-:W-:Y:S01]  /*4640*/  @!P1 SEL R9, R8, R9, !P0 ;  /* 0x0000000908099207 */ /* 0x000fe20004000000 */
[----:B------:R-:W1:Y:S04]  /*4650*/  SYNCS.PHASECHK.TRANS64.TRYWAIT P5, [UR14+0x98], R12 ;  /* 0x0000980cff0075a7 */ /* 0x000e6800080a110e */
[----:B------:R-:W-:Y:S02]  /*4660*/  @!P1 IMAD.IADD R0, R9, 0x1, -R14 ;  /* 0x0000000109009824 */ /* 0x000fe400078e0a0e */
[----:B------:R-:W-:Y:S02]  /*4670*/  @!P1 IMAD.IADD R9, R14, 0x1, -R9 ;  /* 0x000000010e099824 */ /* 0x000fe400078e0a09 */
[----:B------:R-:W-:Y:S02]  /*4680*/  @!P1 IMAD R13, R0, R3, R13 ;  /* 0x00000003000d9224 */ /* 0x000fe400078e020d */
[----:B------:R-:W-:Y:S01]  /*4690*/  @!P1 IMAD R8, R9, R10, R8 ;  /* 0x0000000a09089224 */ /* 0x000fe200078e0208 */
[----:B-1----:R-:W-:Y:S06]  /*46a0*/  @!P5 BRA `(.L_x_79) ;  /* 0x000000600078d947 */ /* 0x002fec0003800000 */
.L_x_156:
[----:B-1----:R-:W-:Y:S01]  /*46b0*/  @!P4 IADD3 R3, P0, PT, R32, 0x580, RZ ;  /* 0x000005802003c810 */ /* 0x002fe20007f1e0ff */
[----:B------:R-:W-:Y:S01]  /*46c0*/  UMOV UR20, 0x0 ;  /* 0x0000000000147882 */ /* 0x000fe20000000000 */
[----:B------:R-:W-:Y:S01]  /*46d0*/  UMOV UR21, 0x10000000 ;  /* 0x1000000000157882 */ /* 0x000fe20000000000 */
[----:B------:R-:W-:Y:S01]  /*46e0*/  VOTEU.ALL UP1, P4 ;  /* 0x0000000000ff7886 */ /* 0x000fe20002020000 */
[----:B------:R-:W-:Y:S01]  /*46f0*/  @!P4 R2UR UR9, R3 ;  /* 0x000000000309c2ca */ /* 0x000fe200000e0000 */
[----:B------:R-:W-:Y:S01]  /*4700*/  @!P4 IMAD.X R0, RZ, RZ, R33, P0 ;  /* 0x000000ffff00c224 */ /* 0x000fe200000e0621 */
[----:B------:R-:W-:Y:S01]  /*4710*/  UMOV UR12, UR36 ;  /* 0x00000024000c7c82 */ /* 0x000fe20008000000 */
[----:B------:R-:W-:Y:S01]  /*4720*/  @P3 R2UR UR36, R28 ;  /* 0x000000001c2432ca */ /* 0x000fe200000e0000 */
[----:B------:R-:W-:Y:S01]  /*4730*/  @!UP1 ULEA UR16, UR15, UR13, 0xd ;  /* 0x0000000d0f109291 */ /* 0x000fe2000f8e68ff */
[----:B------:R-:W-:Y:S01]  /*4740*/  ISETP.NE.AND P0, PT, R30, 0x2, PT ;  /* 0x000000021e00780c */ /* 0x000fe20003f05270 */
[----:B------:R-:W-:Y:S01]  /*4750*/  @!UP1 UIADD3 UR10, UPT, UPT, UR10, 0x20, URZ ;  /* 0x000000200a0a9890 */ /* 0x000fe2000fffe0ff */
[----:B------:R-:W-:Y:S01]  /*4760*/  @!P4 R2UR UR8, R0 ;  /* 0x000000000008c2ca */ /* 0x000fe200000e0000 */
[----:B------:R-:W-:Y:S01]  /*4770*/  IMAD.IADD R18, R8, 0x1, R67 ;  /* 0x0000000108127824 */ /* 0x000fe200078e0243 */
[----:B------:R-:W-:Y:S01]  /*4780*/  SEL R0, RZ, 0x1, P0 ;  /* 0x00000001ff007807 */ /* 0x000fe20000000000 */
[----:B------:R-:W-:Y:S01]  /*4790*/  IMAD.IADD R19, R13, 0x1, R120 ;  /* 0x000000010d137824 */ /* 0x000fe200078e0278 */
[----:B------:R-:W-:Y:S02]  /*47a0*/  SEL R30, R30, RZ, P0 ;  /* 0x000000ff1e1e7207 */ /* 0x000fe40000000000 */
[----:B------:R-:W-:Y:S01]  /*47b0*/  IMAD.U32 R10, RZ, RZ, UR9 ;  /* 0x00000009ff0a7e24 */ /* 0x000fe2000f8e00ff */
[----:B------:R-:W-:Y:S01]  /*47c0*/  UIADD3 UR9, UPT, UPT, UR14, 0x80, URZ ;  /* 0x000000800e097890 */ /* 0x000fe2000fffe0ff */
[----:B------:R-:W-:Y:S03]  /*47d0*/  LOP3.LUT R29, R29, R0, RZ, 0x3c, !PT ;  /* 0x000000001d1d7212 */ /* 0x000fe600078e3cff */
[----:B------:R-:W-:Y:S02]  /*47e0*/  @!P4 R2UR UR18, R10 ;  /* 0x000000000a12c2ca */ /* 0x000fe400000e0000 */
[----:B------:R-:W-:Y:S01]  /*47f0*/  IMAD.U32 R11, RZ, RZ, UR8 ;  /* 0x00000008ff0b7e24 */ /* 0x000fe2000f8e00ff */
[----:B------:R-:W-:Y:S01]  /*4800*/  @!UP1 UIADD3 UR8, UPT, UPT, UR16, 0x200, URZ ;  /* 0x0000020010089890 */ /* 0x000fe2000fffe0ff */
[----:B------:R-:W-:Y:S01]  /*4810*/  VOTEU.ALL UP1, P4 ;  /* 0x0000000000ff7886 */ /* 0x000fe20002020000 */
[----:B------:R-:W-:Y:S02]  /*4820*/  UPRMT UR16, UR4, 0x654, UR9 ;  /* 0x0000065404107896 */ /* 0x000fe40008000009 */
[----:B------:R-:W-:Y:S11]  /*4830*/  @!P4 R2UR UR19, R11 ;  /* 0x000000000b13c2ca */ /* 0x000ff600000e0000 */
[----:B------:R-:W-:Y:S02]  /*4840*/  @!UPT UIADD3 URZ, UPT, UPT, URZ, URZ, URZ ;  /* 0x000000fffffff290 */ /* 0x000fe4000fffe0ff */
[----:B------:R2:W-:Y:S01]  /*4850*/  @!UP1 UTMALDG.3D [UR8], [UR18], desc[UR20] ;  /* 0x00001408120095b4 */ /* 0x0005e20008011000 */
[----:B------:R2:W-:Y:S01]  /*4860*/  @!P4 SYNCS.ARRIVE.TRANS64.RED.A0TR RZ, [UR14+0x80], R27 ;  /* 0x0000801bffffc9a7 */ /* 0x0005e2000830040e */
[----:B------:R-:W-:Y:S04]  /*4870*/  UIADD3 UR14, UPT, UPT, UR15, 0x1, URZ ;  /* 0x000000010f0e7890 */ /* 0x000fe8000fffe0ff */
[----:B------:R-:W-:Y:S04]  /*4880*/  UISETP.NE.AND UP1, UPT, UR14, 0x3, UPT ;  /* 0x000000030e00788c */ /* 0x000fe8000bf25270 */
[----:B------:R-:W-:Y:S02]  /*4890*/  USEL UR15, URZ, 0x1, UP1 ;  /* 0x00000001ff0f7887 */ /* 0x000fe40008800000 */
[----:B------:R-:W-:Y:S02]  /*48a0*/  USEL UR14, UR14, URZ, UP1 ;  /* 0x000000ff0e0e7287 */ /* 0x000fe40008800000 */
[----:B------:R-:W-:Y:S02]  /*48b0*/  UPLOP3.LUT UP1, UPT, UPT, UPT, UPT, 0x80, 0x8 ;  /* 0x000000000008789c */ /* 0x000fe40003f2f070 */
[----:B------:R-:W-:Y:S01]  /*48c0*/  LOP3.LUT R31, R31, UR15, RZ, 0x3c, !PT ;  /* 0x0000000f1f1f7c12 */ /* 0x000fe2000f8e3cff */
[----:B------:R-:W-:Y:S01]  /*48d0*/  SYNCS.ARRIVE.TRANS64.RED.A1T0 RZ, [UR16], RZ ;  /* 0x000000ffffff79a7 */ /* 0x000fe20008100410 */
[----:B------:R-:W-:Y:S07]  /*48e0*/  @P3 BRA `(.L_x_80) ;  /* 0xfffffff4001c3947 */ /* 0x000fee000383ffff */
[----:B------:R-:W-:Y:S01]  /*48f0*/  UIADD3 UR13, UPT, UPT, UR13, 0x98, URZ ;  /* 0x000000980d0d7890 */ /* 0x000fe2000fffe0ff */
[----:B------:R-:W-:-:S03]  /*4900*/  SHF.L.U32 R3, R31, 0x1f, RZ ;  /* 0x0000001f1f037819 */ /* 0x000fc600000006ff */
[----:B------:R-:W-:-:S09]  /*4910*/  ULEA UR4, UR14, UR13, 0x3 ;  /* 0x0000000d0e047291 */ /* 0x000fd2000f8e18ff */
[----:B------:R-:W1:Y:S02]  /*4920*/  SYNCS.PHASECHK.TRANS64.TRYWAIT P0, [UR4], R3 ;  /* 0x00000003ff0075a7 */ /* 0x000e640008001104 */
[----:B-1----:R-:W-:Y:S05]  /*4930*/  @!P0 BRA `(.L_x_81) ;  /* 0x0000005c00ec8947 */ /* 0x002fea0003800000 */
.L_x_158:
        /* <DEDUP_REMOVED lines=9> */
.L_x_160:
[----:B------:R-:W-:-:S04]  /*49d0*/  UIADD3 UR5, UPT, UPT, UR5, 0x1, URZ ;  /* 0x0000000105057890 */ /* 0x000fc8000fffe0ff */
[----:B------:R-:W-:-:S04]  /*49e0*/  UISETP.NE.AND UP0, UPT, UR5, 0x3, UPT ;  /* 0x000000030500788c */ /* 0x000fc8000bf05270 */
[----:B------:R-:W-:Y:S02]  /*49f0*/  USEL UR4, URZ, 0x1, UP0 ;  /* 0x00000001ff047887 */ /* 0x000fe40008000000 */
[----:B------:R-:W-:-:S04]  /*4a00*/  USEL UR5, UR5, URZ, UP0 ;  /* 0x000000ff05057287 */ /* 0x000fc80008000000 */
[----:B------:R-:W-:Y:S01]  /*4a10*/  ULEA UR5, UR5, UR13, 0x3 ;  /* 0x0000000d05057291 */ /* 0x000fe2000f8e18ff */
[----:B-1----:R-:W-:-:S04]  /*4a20*/  LOP3.LUT R3, R31, UR4, RZ, 0x3c, !PT ;  /* 0x000000041f037c12 */ /* 0x002fc8000f8e3cff */
[----:B------:R-:W-:Y:S01]  /*4a30*/  SHF.L.U32 R3, R3, 0x1f, RZ ;  /* 0x0000001f03037819 */ /* 0x000fe200000006ff */
[----:B------:R-:W-:-:S07]  /*4a40*/  IMAD.U32 R0, RZ, RZ, UR5 ;  /* 0x00000005ff007e24 */ /* 0x000fce000f8e00ff */
.L_x_83:
[----:B-1----:R1:W3:Y:S02]  /*4a50*/  SYNCS.PHASECHK.TRANS64.TRYWAIT P0, [R0+URZ], R3 ;  /* 0x00000003000075a7 */ /* 0x0022e400080011ff */
[----:B---3--:R-:W-:Y:S05]  /*4a60*/  @!P0 NANOSLEEP.SYNCS 0x989680 ;  /* 0x009896800000895d */ /* 0x008fea0003900000 */
[----:B------:R-:W3:Y:S02]  /*4a70*/  @!P0 SYNCS.PHASECHK.TRANS64 P0, [R0+URZ], R3 ;  /* 0x00000003000085a7 */ /* 0x000ee400080010ff */
[----:B--23--:R-:W-:Y:S05]  /*4a80*/  @P0 EXIT ;  /* 0x000000000000094d */ /* 0x00cfea0003800000 */
[----:B------:R-:W-:Y:S05]  /*4a90*/  BRA `(.L_x_83) ;  /* 0xfffffffc00ec7947 */ /* 0x000fea000383ffff */
.L_x_71:
[----:B------:R-:W-:-:S06]  /*4aa0*/  UISETP.GE.AND UP1, UPT, UR8, 0x4, UPT ;  /* 0x000000040800788c */ /* 0x000fcc000bf26270 */
[----:B------:R-:W-:-:S13]  /*4ab0*/  PLOP3.LUT P0, PT, PT, PT, UP1, 0x80, 0x8 ;  /* 0x000000000008781c */ /* 0x000fda0003f0f018 */
[----:B------:R-:W-:Y:S05]  /*4ac0*/  @!P0 EXIT ;  /* 0x000000000000894d */ /* 0x000fea0003800000 */
[----:B------:R-:W-:Y:S01]  /*4ad0*/  BAR.SYNC.DEFER_BLOCKING 0x6, 0xa0 ;  /* 0x0182800000007b1d */ /* 0x000fe20000010000 */
[C---:B------:R-:W-:Y:S01]  /*4ae0*/  IMAD.SHL.U32 R5, R121.reuse, 0x20, RZ ;  /* 0x0000002079057824 */ /* 0x040fe200078e00ff */
[C---:B------:R-:W-:Y:S01]  /*4af0*/  LOP3.LUT R125, R121.reuse, 0x60, RZ, 0xc0, !PT ;  /* 0x00000060797d7812 */ /* 0x040fe200078ec0ff */
[C---:B------:R-:W-:Y:S01]  /*4b00*/  IMAD.SHL.U32 R128, R121.reuse, 0x4, RZ ;  /* 0x0000000479807824 */ /* 0x040fe200078e00ff */
[C---:B------:R-:W-:Y:S01]  /*4b10*/  LOP3.LUT R123, R121.reuse, 0x2, RZ, 0xc0, !PT ;  /* 0x00000002797b7812 */ /* 0x040fe200078ec0ff */
[----:B------:R-:W-:Y:S01]  /*4b20*/  IMAD.U32 R98, R121, 0x10000, RZ ;  /* 0x0001000079627824 */ /* 0x000fe200078e00ff */
[----:B------:R-:W-:Y:S02]  /*4b30*/  UMOV UR42, 0x400 ;  /* 0x00000400002a7882 */ /* 0x000fe40000000000 */
[----:B------:R-:W1:Y:S01]  /*4b40*/  LDC R83, c[0x0][0x370] ;  /* 0x0000dc00ff537b82 */ /* 0x000e620000000800 */
[----:B------:R-:W-:Y:S01]  /*4b50*/  ULEA UR42, UR4, UR42, 0x18 ;  /* 0x0000002a042a7291 */ /* 0x000fe2000f8ec0ff */
[----:B------:R-:W-:Y:S01]  /*4b60*/  LOP3.LUT R7, R5, 0xc0, RZ, 0xc0, !PT ;  /* 0x000000c005077812 */ /* 0x000fe200078ec0ff */
[----:B------:R-:W-:Y:S01]  /*4b70*/  IMAD.MOV.U32 R41, RZ, RZ, RZ ;  /* 0x000000ffff297224 */ /* 0x000fe200078e00ff */
[----:B------:R-:W-:Y:S01]  /*4b80*/  LOP3.LUT R98, R98, 0x600000, RZ, 0xc0, !PT ;  /* 0x0060000062627812 */ /* 0x000fe200078ec0ff */
[----:B------:R-:W-:Y:S01]  /*4b90*/  IMAD.MOV.U32 R101, RZ, RZ, RZ ;  /* 0x000000ffff657224 */ /* 0x000fe200078e00ff */
[----:B------:R-:W-:Y:S01]  /*4ba0*/  LOP3.LUT R128, R7, 0x18, R128, 0xf8, !PT ;  /* 0x0000001807807812 */ /* 0x000fe200078ef880 */
[----:B------:R-:W-:Y:S01]  /*4bb0*/  IMAD.MOV.U32 R81, RZ, RZ, RZ ;  /* 0x000000ffff517224 */ /* 0x000fe200078e00ff */
[----:B------:R-:W2:Y:S01]  /*4bc0*/  LDC R124, c[0x0][0x374] ;  /* 0x0000dd00ff7c7b82 */ /* 0x000ea20000000800 */
[----:B------:R-:W-:Y:S01]  /*4bd0*/  LOP3.LUT R121, R121, 0x4, RZ, 0xc0, !PT ;  /* 0x0000000479797812 */ /* 0x000fe200078ec0ff */
[----:B------:R-:W-:Y:S01]  /*4be0*/  IMAD.MOV.U32 R99, RZ, RZ, RZ ;  /* 0x000000ffff637224 */ /* 0x000fe200078e00ff */
[----:B------:R-:W-:Y:S01]  /*4bf0*/  LOP3.LUT R128, R128, 0xf20, R5, 0xf8, !PT ;  /* 0x00000f2080807812 */ /* 0x000fe200078ef805 */
[----:B------:R-:W-:Y:S01]  /*4c00*/  IMAD.MOV.U32 R97, RZ, RZ, RZ ;  /* 0x000000ffff617224 */ /* 0x000fe200078e00ff */
[----:B------:R-:W-:Y:S01]  /*4c10*/  IADD3 R103, PT, PT, -R121, 0x2, RZ ;  /* 0x0000000279677810 */ /* 0x000fe20007ffe1ff */
[----:B------:R-:W4:Y:S01]  /*4c20*/  LDCU.64 UR44, c[0x0][0x348] ;  /* 0x00006900ff2c77ac */ /* 0x000f220008000a00 */
[----:B------:R-:W3:Y:S01]  /*4c30*/  LDS R3, [UR42+0x170] ;  /* 0x0001702aff037984 */ /* 0x000ee20008000800 */
[----:B------:R-:W-:Y:S01]  /*4c40*/  UIADD3 UR42, UPT, UPT, UR42, 0x200, URZ ;  /* 0x000002002a2a7890 */ /* 0x000fe2000fffe0ff */
[----:B------:R-:W-:Y:S01]  /*4c50*/  UMOV UR41, 0x1 ;  /* 0x0000000100297882 */ /* 0x000fe20000000000 */
[----:B------:R-:W-:Y:S01]  /*4c60*/  UMOV UR40, URZ ;  /* 0x000000ff00287c82 */ /* 0x000fe20008000000 */
[----:B------:R-:W-:-:S03]  /*4c70*/  UMOV UR37, URZ ;  /* 0x000000ff00257c82 */ /* 0x000fc60008000000 */
[----:B------:R-:W-:Y:S01]  /*4c80*/  LEA R128, R128, UR42, 0x1 ;  /* 0x0000002a80807c11 */ /* 0x000fe2000f8e08ff */
[----:B-1-34-:R-:W-:-:S07]  /*4c90*/  IMAD.IADD R98, R3, 0x1, R98 ;  /* 0x0000000103627824 */ /* 0x01afce00078e0262 */
.L_x_111:
[----:B------:R-:W1:Y:S01]  /*4ca0*/  S2R R16, SR_CgaCtaId ;  /* 0x0000000000107919 */ /* 0x000e620000008800 */
[----:B------:R-:W-:-:S04]  /*4cb0*/  MOV R3, 0x400 ;  /* 0x0000040000037802 */ /* 0x000fc80000000f00 */
[----:B-1----:R-:W-:Y:S02]  /*4cc0*/  LEA R16, R16, R3, 0x18 ;  /* 0x0000000310107211 */ /* 0x002fe400078ec0ff */
[----:B------:R-:W-:-:S03]  /*4cd0*/  SHF.L.U32 R3, R99, 0x1f, RZ ;  /* 0x0000001f63037819 */ /* 0x000fc600000006ff */
[C-C-:B------:R-:W-:Y:S02]  /*4ce0*/  IMAD R0, R81.reuse, 0x8, R16.reuse ;  /* 0x0000000851007824 */ /* 0x140fe400078e0210 */
[----:B------:R-:W-:Y:S02]  /*4cf0*/  IMAD R8, R81, 0x10, R16 ;  /* 0x0000001051087824 */ /* 0x000fe400078e0210 */
[----:B------:R-:W1:Y:S02]  /*4d00*/  SYNCS.PHASECHK.TRANS64.TRYWAIT P0, [R0+URZ+0xc0], R3 ;  /* 0x0000c003000075a7 */ /* 0x000e6400080011ff */
[----:B-12---:R-:W-:Y:S05]  /*4d10*/  @!P0 BRA `(.L_x_84) ;  /* 0x0000005c00248947 */ /* 0x006fea0003800000 */
.L_x_161:
[----:B------:R-:W3:Y:S01]  /*4d20*/  LDS.128 R8, [R8+0x150] ;  /* 0x0001500008087984 */ /* 0x000ee20000000c00 */
[----:B------:R-:W-:Y:S01]  /*4d30*/  ISETP.GE.AND P0, PT, R94, 0x1, PT ;  /* 0x000000015e00780c */ /* 0x000fe20003f06270 */
        /* <DEDUP_REMOVED lines=9> */
[----:B---3--:R-:W-:-:S04]  /*4dd0*/  LOP3.LUT P3, RZ, R10, 0x1, RZ, 0xc0, !PT ;  /* 0x000000010aff7812 */ /* 0x008fc8000786c0ff */
[----:B------:R-:W-:-:S09]  /*4de0*/  P2R R130, PR, RZ, 0x8 ;  /* 0x00000008ff827803 */ /* 0x000fd20000000000 */
[----:B------:R-:W-:Y:S02]  /*4df0*/  @P3 MOV R93, R8 ;  /* 0x00000008005d3202 */ /* 0x000fe40000000f00 */
[----:B------:R-:W-:Y:S01]  /*4e00*/  @P3 LOP3.LUT R126, R9, 0xffff, RZ, 0xc0, !PT ;  /* 0x0000ffff097e3812 */ /* 0x000fe200078ec0ff */
[----:B-1----:R-:W-:Y:S06]  /*4e10*/  @!P0 BRA `(.L_x_85) ;  /* 0x0000000000b88947 */ /* 0x002fec0003800000 */
        /* <DEDUP_REMOVED lines=46> */
.L_x_85:
[----:B------:R-:W1:Y:S02]  /*5100*/  LDCU UR4, c[0x0][0xb30] ;  /* 0x00016600ff0477ac */ /* 0x000e640008000800 */
[----:B-1----:R-:W-:-:S09]  /*5110*/  UISETP.NE.AND UP0, UPT, UR4, 0x1, UPT ;  /* 0x000000010400788c */ /* 0x002fd2000bf05270 */
[----:B------:R-:W-:Y:S05]  /*5120*/  BRA.U UP0, `(.L_x_86) ;  /* 0x0000000100407547 */ /* 0x000fea000b800000 */
[----:B------:R-:W1:Y:S08]  /*5130*/  LDC.64 R2, c[0x0][0xb18] ;  /* 0x0002c600ff027b82 */ /* 0x000e700000000a00 */
[----:B------:R-:W3:Y:S08]  /*5140*/  LDC.64 R4, c[0x0][0xb10] ;  /* 0x0002c400ff047b82 */ /* 0x000ef00000000a00 */
[----:B------:R-:W4:Y:S08]  /*5150*/  LDC R0, c[0x0][0xb20] ;  /* 0x0002c800ff007b82 */ /* 0x000f300000000800 */
[----:B------:R-:W2:Y:S01]  /*5160*/  LDC R6, c[0x0][0xb0c] ;  /* 0x0002c300ff067b82 */ /* 0x000ea20000000800 */
[----:B-1----:R-:W-:Y:S01]  /*5170*/  IMAD.HI.U32 R3, R126, R3, RZ ;  /* 0x000000037e037227 */ /* 0x002fe200078e00ff */
[----:B------:R-:W-:-:S03]  /*5180*/  ISETP.NE.AND P0, PT, R2, 0x1, PT ;  /* 0x000000010200780c */ /* 0x000fc60003f05270 */
[----:B---3--:R-:W-:-:S05]  /*5190*/  IMAD.HI.U32 R4, R93, R4, RZ ;  /* 0x000000045d047227 */ /* 0x008fca00078e00ff */
[----:B------:R-:W-:Y:S02]  /*51a0*/  SHF.R.U32.HI R4, RZ, R5, R4 ;  /* 0x00000005ff047219 */ /* 0x000fe40000011604 */
[----:B----4-:R-:W-:-:S04]  /*51b0*/  SHF.R.U32.HI R3, RZ, R0, R3 ;  /* 0x00000000ff037219 */ /* 0x010fc80000011603 */
[----:B------:R-:W-:Y:S02]  /*51c0*/  SEL R0, R126, R3, !P0 ;  /* 0x000000037e007207 */ /* 0x000fe40004000000 */
[----:B--2---:R-:W-:-:S04]  /*51d0*/  ISETP.NE.AND P1, PT, R6, 0x1, PT ;  /* 0x000000010600780c */ /* 0x004fc80003f25270 */
[----:B------:R-:W-:-:S05]  /*51e0*/  SEL R3, R93, R4, !P1 ;  /* 0x000000045d037207 */ /* 0x000fca0004800000 */
[----:B------:R-:W-:Y:S02]  /*51f0*/  IMAD.IADD R4, R0, 0x1, -R3 ;  /* 0x0000000100047824 */ /* 0x000fe400078e0a03 */
[----:B------:R-:W-:Y:S02]  /*5200*/  IMAD.IADD R3, R3, 0x1, -R0 ;  /* 0x0000000103037824 */ /* 0x000fe400078e0a00 */
[----:B------:R-:W-:Y:S02]  /*5210*/  IMAD R93, R4, R6, R93 ;  /* 0x00000006045d7224 */ /* 0x000fe400078e025d */
[----:B------:R-:W-:Y:S02]  /*5220*/  IMAD R126, R3, R2, R126 ;  /* 0x00000002037e7224 */ /* 0x000fe400078e027e */
.L_x_86:
[----:B------:R-:W-:Y:S01]  /*5230*/  ULOP3.LUT UP0, URZ, UR42, 0x1b0, URZ, 0xc0, !UPT ;  /* 0x000001b02aff7892 */ /* 0x000fe2000f80c0ff */
[----:B------:R-:W-:Y:S02]  /*5240*/  IADD3 R81, PT, PT, R81, 0x1, RZ ;  /* 0x0000000151517810 */ /* 0x000fe40007ffe0ff */
[----:B------:R-:W-:-:S06]  /*5250*/  @P3 SHF.R.U32.HI R95, RZ, 0x10, R9 ;  /* 0x00000010ff5f3819 */ /* 0x000fcc0000011609 */
[----:B------:R-:W-:Y:S05]  /*5260*/  BRA.U !UP0, `(.L_x_87) ;  /* 0x00000001087c7547 */ /* 0x000fea000b800000 */
[----:B------:R-:W-:Y:S01]  /*5270*/  MOV R2, 0x0 ;  /* 0x0000000000027802 */ /* 0x000fe20000000f00 */
[----:B------:R-:W1:Y:S01]  /*5280*/  LDCU.64 UR8, c[0x4][0x80] ;  /* 0x01001000ff0877ac */ /* 0x000e620008000a00 */
[----:B------:R-:W-:Y:S02]  /*5290*/  HFMA2 R12, -RZ, RZ, 0, 5.9604644775390625e-08 ;  /* 0x00000001ff0c7431 */ /* 0x000fe400000001ff */
[----:B------:R-:W-:Y:S01]  /*52a0*/  IMAD.MOV.U32 R8, RZ, RZ, 0x70 ;  /* 0x00000070ff087424 */ /* 0x000fe200078e00ff */
[----:B------:R3:W4:Y:S01]  /*52b0*/  LDC.64 R14, c[0x4][R2] ;  /* 0x01000000020e7b82 */ /* 0x0007220000000a00 */
[----:B------:R-:W2:Y:S01]  /*52c0*/  LDCU.64 UR6, c[0x4][0x88] ;  /* 0x01001100ff0677ac */ /* 0x000ea20008000a00 */
[----:B------:R-:W-:Y:S01]  /*52d0*/  IMAD.MOV.U32 R13, RZ, RZ, RZ ;  /* 0x000000ffff0d7224 */ /* 0x000fe200078e00ff */
[----:B------:R-:W2:Y:S01]  /*52e0*/  LDCU.64 UR4, c[0x4][0x8] ;  /* 0x01000100ff0477ac */ /* 0x000ea20008000a00 */
[----:B-1----:R-:W-:Y:S01]  /*52f0*/  IMAD.U32 R4, RZ, RZ, UR8 ;  /* 0x00000008ff047e24 */ /* 0x002fe2000f8e00ff */
[----:B------:R-:W-:Y:S01]  /*5300*/  MOV R5, UR9 ;  /* 0x0000000900057c02 */ /* 0x000fe20008000f00 */
[----:B--2---:R-:W-:Y:S01]  /*5310*/  IMAD.U32 R6, RZ, RZ, UR6 ;  /* 0x00000006ff067e24 */ /* 0x004fe2000f8e00ff */
[----:B------:R-:W-:Y:S01]  /*5320*/  MOV R7, UR7 ;  /* 0x0000000700077c02 */ /* 0x000fe20008000f00 */
[----:B------:R-:W-:Y:S01]  /*5330*/  IMAD.U32 R10, RZ, RZ, UR4 ;  /* 0x00000004ff0a7e24 */ /* 0x000fe2000f8e00ff */
[----:B------:R-:W-:-:S02]  /*5340*/  MOV R11, UR5 ;  /* 0x00000005000b7c02 */ /* 0x000fc40008000f00 */
[----:B------:R-:W-:-:S07]  /*5350*/  LEPC R20, `(.L_x_88) ;  /* 0x000000001014794e */ /* 0x000fce0000000000 */
[----:B---345:R-:W-:Y:S05]  /*5360*/  CALL.ABS.NOINC R14 ;  /* 0x000000000e007343 */ /* 0x038fea0003c00000 */
.L_x_88:
[----:B------:R-:W1:Y:S01]  /*5370*/  LDC.64 R2, c[0x4][R2] ;  /* 0x0100000002027b82 */ /* 0x000e620000000a00 */
[----:B------:R-:W2:Y:S01]  /*5380*/  LDCU.64 UR8, c[0x4][0x80] ;  /* 0x01001000ff0877ac */ /* 0x000ea20008000a00 */
[----:B------:R-:W-:Y:S02]  /*5390*/  HFMA2 R12, -RZ, RZ, 0, 5.9604644775390625e-08 ;  /* 0x00000001ff0c7431 */ /* 0x000fe400000001ff */
[----:B------:R-:W-:Y:S01]  /*53a0*/  IMAD.MOV.U32 R8, RZ, RZ, 0x70 ;  /* 0x00000070ff087424 */ /* 0x000fe200078e00ff */
[----:B------:R-:W3:Y:S01]  /*53b0*/  LDCU.64 UR6, c[0x4][0x88] ;  /* 0x01001100ff0677ac */ /* 0x000ee20008000a00 */
[----:B------:R-:W-:Y:S01]  /*53c0*/  IMAD.MOV.U32 R13, RZ, RZ, RZ ;  /* 0x000000ffff0d7224 */ /* 0x000fe200078e00ff */
[----:B------:R-:W4:Y:S01]  /*53d0*/  LDCU.64 UR4, c[0x4][0x8] ;  /* 0x01000100ff0477ac */ /* 0x000f220008000a00 */
[----:B--2---:R-:W-:Y:S02]  /*53e0*/  MOV R4, UR8 ;  /* 0x0000000800047c02 */ /* 0x004fe40008000f00 */
[----:B------:R-:W-:Y:S01]  /*53f0*/  MOV R5, UR9 ;  /* 0x0000000900057c02 */ /* 0x000fe20008000f00 */
[----:B---3--:R-:W-:Y:S01]  /*5400*/  IMAD.U32 R6, RZ, RZ, UR6 ;  /* 0x00000006ff067e24 */ /* 0x008fe2000f8e00ff */
[----:B------:R-:W-:Y:S01]  /*5410*/  MOV R7, UR7 ;  /* 0x0000000700077c02 */ /* 0x000fe20008000f00 */
[----:B----4-:R-:W-:Y:S01]  /*5420*/  IMAD.U32 R10, RZ, RZ, UR4 ;  /* 0x00000004ff0a7e24 */ /* 0x010fe2000f8e00ff */
[----:B------:R-:W-:-:S02]  /*5430*/  MOV R11, UR5 ;  /* 0x00000005000b7c02 */ /* 0x000fc40008000f00 */
[----:B------:R-:W-:-:S07]  /*5440*/  LEPC R20, `(.L_x_87) ;  /* 0x000000001014794e */ /* 0x000fce0000000000 */
[----:B-1----:R-:W-:Y:S05]  /*5450*/  CALL.ABS.NOINC R2 ;  /* 0x0000000002007343 */ /* 0x002fea0003c00000 */
.L_x_87:
[----:B------:R-:W1:Y:S01]  /*5460*/  LDC.64 R2, c[0x0][0x890] ;  /* 0x00022400ff027b82 */ /* 0x000e620000000a00 */
[----:B------:R-:W-:-:S06]  /*5470*/  ULOP3.LUT UR4, UR41, 0x1, URZ, 0x3c, !UPT ;  /* 0x0000000129047892 */ /* 0x000fcc000f8e3cff */
[----:B------:R-:W-:Y:S01]  /*5480*/  IMAD.U32 R91, RZ, RZ, UR4 ;  /* 0x00000004ff5b7e24 */ /* 0x000fe2000f8e00ff */
[----:B-1----:R-:W-:-:S04]  /*5490*/  ISETP.NE.U32.AND P3, PT, R2, RZ, PT ;  /* 0x000000ff0200720c */ /* 0x002fc80003f65070 */
[----:B------:R-:W-:-:S13]  /*54a0*/  ISETP.NE.AND.EX P3, PT, R3, RZ, PT, P3 ;  /* 0x000000ff0300720c */ /* 0x000fda0003f65330 */
[----:B------:R-:W-:Y:S05]  /*54b0*/  @!P3 BRA `(.L_x_89) ;  /* 0x000000000034b947 */ /* 0x000fea0003800000 */
[----:B------:R-:W1:Y:S02]  /*54c0*/  LDCU.64 UR4, c[0x0][0x888] ;  /* 0x00011100ff0477ac */ /* 0x000e640008000a00 */
[----:B-1----:R-:W-:-:S04]  /*54d0*/  UISETP.NE.U32.AND UP0, UPT, UR4, URZ, UPT ;  /* 0x000000ff0400728c */ /* 0x002fc8000bf05070 */
[----:B------:R-:W-:-:S09]  /*54e0*/  UISETP.NE.AND.EX UP0, UPT, UR5, URZ, UPT, UP0 ;  /* 0x000000ff0500728c */ /* 0x000fd2000bf05300 */
[----:B------:R-:W-:Y:S05]  /*54f0*/  BRA.U !UP0, `(.L_x_90) ;  /* 0x0000000108187547 */ /* 0x000fea000b800000 */
[----:B------:R-:W1:Y:S01]  /*5500*/  LDC.64 R4, c[0x0][0x888] ;  /* 0x00022200ff047b82 */ /* 0x000e620000000a00 */
[----:B------:R-:W-:-:S04]  /*5510*/  IMAD R0, R2, UR36, RZ ;  /* 0x0000002402007c24 */ /* 0x000fc8000f8e02ff */
[----:B-1----:R-:W-:-:S05]  /*5520*/  IMAD.WIDE R4, R0, 0x4, R4 ;  /* 0x0000000400047825 */ /* 0x002fca00078e0204 */
[----:B-----5:R1:W5:Y:S01]  /*5530*/  LDG.E R61, desc[UR38][R4.64] ;  /* 0x00000026043d7981 */ /* 0x020362000c1e1900 */
[----:B------:R-:W-:Y:S01]  /*5540*/  MOV R69, 0x1 ;  /* 0x0000000100457802 */ /* 0x000fe20000000f00 */
[----:B------:R-:W-:Y:S06]  /*5550*/  BRA `(.L_x_89) ;  /* 0x00000000000c7947 */ /* 0x000fec0003800000 */
.L_x_90:
[----:B------:R-:W1:Y:S01]  /*5560*/  LDCU UR4, c[0x0][0x880] ;  /* 0x00011000ff0477ac */ /* 0x000e620008000800 */
[----:B------:R-:W-:Y:S01]  /*5570*/  HFMA2 R69, -RZ, RZ, 0, 5.9604644775390625e-08 ;  /* 0x00000001ff457431 */ /* 0x000fe200000001ff */
[----:B-1---5:R-:W-:Y:S02]  /*5580*/  MOV R61, UR4 ;  /* 0x00000004003d7c02 */ /* 0x022fe40008000f00 */
.L_x_89:
[----:B-1----:R-:W1:Y:S02]  /*5590*/  LDC.64 R4, c[0x0][0x8b0] ;  /* 0x00022c00ff047b82 */ /* 0x002e640000000a00 */
        /* <DEDUP_REMOVED lines=11> */
[----:B------:R-:W-:Y:S05]  /*5650*/  BRA `(.L_x_91) ;  /* 0x0000000000087947 */ /* 0x000fea0003800000 */
.L_x_92:
[----:B------:R-:W1:Y:S02]  /*5660*/  LDCU UR4, c[0x0][0x8a0] ;  /* 0x00011400ff0477ac */ /* 0x000e640008000800 */
[----:B-1---5:R-:W-:Y:S02]  /*5670*/  MOV R43, UR4 ;  /* 0x00000004002b7c02 */ /* 0x022fe40008000f00 */
.L_x_91:
[----:B------:R-:W-:Y:S01]  /*5680*/  UISETP.NE.AND UP0, UPT, UR43, URZ, UPT ;  /* 0x000000ff2b00728c */ /* 0x000fe2000bf05270 */
[----:B------:R-:W-:Y:S01]  /*5690*/  PLOP3.LUT P0, PT, PT, PT, PT, 0x8, 0x80 ;  /* 0x000000000080781c */ /* 0x000fe20003f0e170 */
[----:B------:R-:W-:-:S03]  /*56a0*/  IMAD.U32 R5, RZ, RZ, UR40 ;  /* 0x00000028ff057e24 */ /* 0x000fc6000f8e00ff */
[----:B------:R-:W-:-:S04]  /*56b0*/  P2R R134, PR, RZ, 0x1 ;  /* 0x00000001ff867803 */ /* 0x000fc80000000000 */
[----:B------:R-:W-:Y:S05]  /*56c0*/  BRA.U !UP0, `(.L_x_93) ;  /* 0x00000001083c7547 */ /* 0x000fea000b800000 */
[----:B------:R-:W-:-:S04]  /*56d0*/  ISETP.NE.U32.AND P0, PT, R2, RZ, PT ;  /* 0x000000ff0200720c */ /* 0x000fc80003f05070 */
[----:B------:R-:W-:-:S13]  /*56e0*/  ISETP.NE.AND.EX P0, PT, R3, RZ, PT, P0 ;  /* 0x000000ff0300720c */ /* 0x000fda0003f05300 */
[----:B-----5:R-:W-:-:S04]  /*56f0*/  @!P0 FSETP.EQ.AND P1, PT, R61, RZ, PT ;  /* 0x000000ff3d00820b */ /* 0x020fc80003f22000 */
[----:B------:R-:W-:Y:S01]  /*5700*/  P2R R134, PR, RZ, 0x2 ;  /* 0x00000002ff867803 */ /* 0x000fe20000000000 */
[----:B------:R-:W-:Y:S08]  /*5710*/  @!P0 BRA `(.L_x_93) ;  /* 0x0000000000288947 */ /* 0x000ff00003800000 */
[----:B------:R-:W3:Y:S01]  /*5720*/  LDCU.64 UR4, c[0x0][0x888] ;  /* 0x00011100ff0477ac */ /* 0x000ee20008000a00 */
[----:B------:R-:W-:Y:S02]  /*5730*/  LOP3.LUT P1, RZ, R69, 0xff, RZ, 0xc0, !PT ;  /* 0x000000ff45ff7812 */ /* 0x000fe4000782c0ff */
[----:B------:R-:W-:-:S04]  /*5740*/  FSETP.NEU.AND P0, PT, R61, RZ, PT ;  /* 0x000000ff3d00720b */ /* 0x000fc80003f0d000 */
[----:B------:R-:W-:Y:S02]  /*5750*/  SEL R0, RZ, 0xffffffff, P0 ;  /* 0xffffffffff007807 */ /* 0x000fe40000000000 */
[----:B---3--:R-:W-:-:S04]  /*5760*/  ISETP.NE.U32.AND P2, PT, RZ, UR4, PT ;  /* 0x00000004ff007c0c */ /* 0x008fc8000bf45070 */
[----:B------:R-:W-:-:S04]  /*5770*/  ISETP.NE.AND.EX P2, PT, RZ, UR5, PT, P2 ;  /* 0x00000005ff007c0c */ /* 0x000fc8000bf45320 */
[----:B------:R-:W-:-:S04]  /*5780*/  @!P1 SEL R0, RZ, 0xffffffff, P2 ;  /* 0xffffffffff009807 */ /* 0x000fc80001000000 */
[----:B------:R-:W-:-:S04]  /*5790*/  LOP3.LUT R0, R0, 0x1, RZ, 0xc0, !PT ;  /* 0x0000000100007812 */ /* 0x000fc800078ec0ff */
[----:B------:R-:W-:-:S04]  /*57a0*/  ISETP.EQ.U32.AND P0, PT, R0, 0x1, PT ;  /* 0x000000010000780c */ /* 0x000fc80003f02070 */
[----:B------:R-:W-:-:S09]  /*57b0*/  P2R R134, PR, RZ, 0x1 ;  /* 0x00000001ff867803 */ /* 0x000fd20000000000 */
.L_x_93:
[----:B------:R-:W-:Y:S01]  /*57c0*/  ISETP.NE.AND P4, PT, R134, RZ, PT ;  /* 0x000000ff8600720c */ /* 0x000fe20003f85270 */
[----:B-1----:R-:W-:Y:S01]  /*57d0*/  IMAD R7, R41, 0x8, R16 ;  /* 0x0000000829077824 */ /* 0x002fe200078e0210 */
[----:B------:R-:W-:Y:S01]  /*57e0*/  SHF.L.U32 R4, R101, 0x1f, RZ ;  /* 0x0000001f65047819 */ /* 0x000fe200000006ff */
[----:B------:R-:W1:Y:S01]  /*57f0*/  LDCU.64 UR4, c[0x0][0x888] ;  /* 0x00011100ff0477ac */ /* 0x000e620008000a00 */
[----:B------:R-:W-:Y:S01]  /*5800*/  IMAD.MOV.U32 R89, RZ, RZ, 0x1 ;  /* 0x00000001ff597424 */ /* 0x000fe200078e00ff */
[----:B------:R-:W-:Y:S01]  /*5810*/  CS2R R118, SRZ ;  /* 0x0000000000767805 */ /* 0x000fe2000001ff00 */
[----:B------:R-:W-:Y:S01]  /*5820*/  IMAD.SHL.U32 R79, R18, 0x40, RZ ;  /* 0x00000040124f7824 */ /* 0x000fe200078e00ff */
[----:B------:R-:W-:Y:S01]  /*5830*/  CS2R R116, SRZ ;  /* 0x0000000000747805 */ /* 0x000fe2000001ff00 */
[----:B------:R-:W-:Y:S01]  /*5840*/  IMAD.SHL.U32 R77, R19, 0x80, RZ ;  /* 0x00000080134d7824 */ /* 0x000fe200078e00ff */
[----:B------:R-:W-:Y:S01]  /*5850*/  CS2R R114, SRZ ;  /* 0x0000000000727805 */ /* 0x000fe2000001ff00 */
[----:B------:R-:W-:Y:S01]  /*5860*/  IMAD R39, R41, 0x40, R98 ;  /* 0x0000004029277824 */ /* 0x000fe200078e0262 */
[----:B------:R-:W-:Y:S01]  /*5870*/  CS2R R112, SRZ ;  /* 0x0000000000707805 */ /* 0x000fe2000001ff00 */
[----:B------:R-:W-:Y:S01]  /*5880*/  IMAD.MOV.U32 R96, RZ, RZ, RZ ;  /* 0x000000ffff607224 */ /* 0x000fe200078e00ff */
[----:B------:R-:W-:Y:S01]  /*5890*/  @!P4 SHF.L.U32 R2, R91, 0x1f, RZ ;  /* 0x0000001f5b02c819 */ /* 0x000fe200000006ff */
[----:B------:R-:W-:Y:S01]  /*58a0*/  @!P4 IMAD R5, R5, 0x8, R16 ;  /* 0x000000080505c824 */ /* 0x000fe200078e0210 */
[----:B------:R-:W-:Y:S01]  /*58b0*/  CS2R R110, SRZ ;  /* 0x00000000006e7805 */ /* 0x000fe2000001ff00 */
[----:B------:R-:W-:Y:S01]  /*58c0*/  IMAD.U32 R87, RZ, RZ, UR37 ;  /* 0x00000025ff577e24 */ /* 0x000fe2000f8e00ff */
[----:B------:R-:W-:Y:S01]  /*58d0*/  CS2R R108, SRZ ;  /* 0x00000000006c7805 */ /* 0x000fe2000001ff00 */
[----:B------:R-:W3:Y:S01]  /*58e0*/  @!P4 SYNCS.PHASECHK.TRANS64.TRYWAIT P1, [R5+URZ+0x80], R2 ;  /* 0x000080020500c5a7 */ /* 0x000ee200080211ff */
[----:B------:R-:W-:Y:S01]  /*58f0*/  IMAD.U32 R85, RZ, RZ, UR40 ;  /* 0x00000028ff557e24 */ /* 0x000fe2000f8e00ff */
[----:B------:R-:W-:-:S02]  /*5900*/  CS2R R106, SRZ ;  /* 0x00000000006a7805 */ /* 0x000fc4000001ff00 */
[----:B-1----:R-:W-:Y:S02]  /*5910*/  ISETP.NE.U32.AND P0, PT, RZ, UR4, PT ;  /* 0x00000004ff007c0c */ /* 0x002fe4000bf05070 */
[----:B------:R-:W-:Y:S02]  /*5920*/  CS2R R104, SRZ ;  /* 0x0000000000687805 */ /* 0x000fe4000001ff00 */
[----:B------:R-:W-:-:S04]  /*5930*/  ISETP.NE.AND.EX P0, PT, RZ, UR5, PT, P0 ;  /* 0x00000005ff007c0c */ /* 0x000fc8000bf05300 */
[----:B------:R-:W-:Y:S02]  /*5940*/  SEL R3, RZ, 0xffffffff, P0 ;  /* 0xffffffffff037807 */ /* 0x000fe40000000000 */
[----:B------:R-:W-:Y:S01]  /*5950*/  LOP3.LUT P0, R75, R69, 0xff, RZ, 0xc0, !PT ;  /* 0x000000ff454b7812 */ /* 0x000fe2000780c0ff */
[----:B------:R-:W1:Y:S01]  /*5960*/  SYNCS.PHASECHK.TRANS64.TRYWAIT P2, [R7+URZ+0xe0], R4 ;  /* 0x0000e004070075a7 */ /* 0x000e6200080411ff */
[----:B---3--:R-:W-:Y:S02]  /*5970*/  @!P4 SEL R89, RZ, 0x1, !P1 ;  /* 0x00000001ff59c807 */ /* 0x008fe40004800000 */
[----:B-1----:R-:W-:Y:S02]  /*5980*/  P2R R133, PR, RZ, 0x4 ;  /* 0x00000004ff857803 */ /* 0x002fe40000000000 */
[----:B-----5:R-:W-:-:S04]  /*5990*/  FSETP.NEU.AND P2, PT, R61, RZ, PT ;  /* 0x000000ff3d00720b */ /* 0x020fc80003f4d000 */
[----:B------:R-:W-:-:S04]  /*59a0*/  SEL R0, RZ, 0xffffffff, P2 ;  /* 0xffffffffff007807 */ /* 0x000fc80001000000 */
[----:B------:R-:W-:Y:S02]  /*59b0*/  @P3 SEL R0, R3, R0, !P0 ;  /* 0x0000000003003207 */ /* 0x000fe40004000000 */
[----:B------:R-:W-:Y:S02]  /*59c0*/  PLOP3.LUT P0, PT, PT, PT, PT, 0x80, 0x8 ;  /* 0x000000000008781c */ /* 0x000fe40003f0f070 */
[----:B------:R-:W-:-:S04]  /*59d0*/  LOP3.LUT R0, R0, 0x1, RZ, 0xc0, !PT ;  /* 0x0000000100007812 */ /* 0x000fc800078ec0ff */
[----:B------:R-:W-:-:S04]  /*59e0*/  ISETP.NE.U32.AND P2, PT, R0, 0x1, PT ;  /* 0x000000010000780c */ /* 0x000fc80003f45070 */
[----:B------:R-:W-:Y:S02]  /*59f0*/  P2R R129, PR, RZ, 0x4 ;  /* 0x00000004ff817803 */ /* 0x000fe40000000000 */
[----:B------:R-:W-:-:S04]  /*5a00*/  PLOP3.LUT P2, PT, PT, PT, PT, 0x8, 0x80 ;  /* 0x000000000080781c */ /* 0x000fc80003f4e170 */
[----:B------:R-:W-:-:S09]  /*5a10*/  P2R R132, PR, RZ, 0x4 ;  /* 0x00000004ff847803 */ /* 0x000fd20000000000 */
.L_x_110:
[----:B------:R-:W-:Y:S01]  /*5a20*/  ISETP.NE.AND P1, PT, R134, RZ, PT ;  /* 0x000000ff8600720c */ /* 0x000fe20003f25270 */
[----:B------:R-:W-:Y:S05]  /*5a30*/  YIELD ;  /* 0x0000000000007946 */ /* 0x000fea0003800000 */
[----:B------:R-:W-:Y:S01]  /*5a40*/  P2R R131, PR, RZ, 0x1 ;  /* 0x00000001ff837803 */ /* 0x000fe20000000000 */
[----:B------:R-:W-:Y:S06]  /*5a50*/  BSSY B1, `(.L_x_94) ;  /* 0x000001d000017945 */ /* 0x000fec0003800000 */
[----:B--2---:R-:W-:Y:S05]  /*5a60*/  @P1 BRA `(.L_x_95) ;  /* 0x00000000006c1947 */ /* 0x004fea0003800000 */
[----:B------:R-:W-:Y:S01]  /*5a70*/  ISETP.NE.AND P1, PT, R129, RZ, PT ;  /* 0x000000ff8100720c */ /* 0x000fe20003f25270 */
[----:B------:R-:W-:Y:S01]  /*5a80*/  BSSY B0, `(.L_x_96) ;  /* 0x000000e000007945 */ /* 0x000fe20003800000 */
[----:B------:R-:W-:Y:S11]  /*5a90*/  ISETP.NE.AND P0, PT, R89, RZ, PT ;  /* 0x000000ff5900720c */ /* 0x000ff60003f05270 */
[----:B------:R-:W-:Y:S05]  /*5aa0*/  @P1 LEA R8, R85, R128, 0xd ;  /* 0x0000008055081211 */ /* 0x000fea00078e68ff */
[--C-:B------:R-:W-:Y:S02]  /*5ab0*/  @P1 IMAD R6, R123, -0x10, R8.reuse ;  /* 0xfffffff07b061824 */ /* 0x100fe400078e0208 */
[----:B------:R-:W-:Y:S03]  /*5ac0*/  @P1 IMAD R4, R121, -0x10, R8 ;  /* 0xfffffff079041824 */ /* 0x000fe600078e0208 */
[----:B------:R-:W-:Y:S01]  /*5ad0*/  @P1 LEA R2, R103, R6, 0x4 ;  /* 0x0000000667021211 */ /* 0x000fe200078e20ff */
[----:B------:R-:W-:Y:S06]  /*5ae0*/  @P0 BRA `(.L_x_97) ;  /* 0x00000000001c0947 */ /* 0x000fec0003800000 */
[----:B------:R-:W1:Y:S01]  /*5af0*/  S2UR UR4, SR_CgaCtaId ;  /* 0x00000000000479c3 */ /* 0x000e620000008800 */
[----:B------:R-:W-:Y:S01]  /*5b00*/  UMOV UR5, 0x400 ;  /* 0x0000040000057882 */ /* 0x000fe20000000000 */
[----:B------:R-:W-:Y:S01]  /*5b10*/  SHF.L.U32 R0, R91, 0x1f, RZ ;  /* 0x0000001f5b007819 */ /* 0x000fe200000006ff */
[----:B-1----:R-:W-:Y:S06]  /*5b20*/  ULEA UR4, UR4, UR5, 0x18 ;  /* 0x0000000504047291 */ /* 0x002fec000f8ec0ff */
[----:B------:R-:W-:Y:S04]  /*5b30*/  LEA R3, R85, UR4, 0x3 ;  /* 0x0000000455037c11 */ /* 0x000fe8000f8e18ff */
[----:B------:R-:W1:Y:S02]  /*5b40*/  SYNCS.PHASECHK.TRANS64.TRYWAIT P0, [R3+URZ+0x80], R0 ;  /* 0x00008000030075a7 */ /* 0x000e6400080011ff */
[----:B-1----:R-:W-:Y:S05]  /*5b50*/  @!P0 BRA `(.L_x_98) ;  /* 0x0000004c00a88947 */ /* 0x002fea0003800000 */
.L_x_97:
[----:B------:R-:W-:Y:S05]  /*5b60*/  BSYNC B0 ;  /* 0x0000000000007941 */ /* 0x000fea0003800000 */
.L_x_96:
[----:B------:R-:W-:Y:S01]  /*5b70*/  ISETP.NE.AND P0, PT, R129, RZ, PT ;  /* 0x000000ff8100720c */ /* 0x000fe20003f05270 */
[----:B------:R-:W-:Y:S11]  /*5b80*/  VIADD R85, R85, 0x1 ;  /* 0x0000000155557836 */ /* 0x000ff60000000000 */
[----:B------:R-:W-:Y:S01]  /*5b90*/  @!UPT UIADD3 URZ, UPT, UPT, URZ, URZ, URZ ;  /* 0x000000fffffff290 */ /* 0x000fe2000fffe0ff */
[----:B------:R3:W4:Y:S04]  /*5ba0*/  @P0 LDS.128 R104, [R8] ;  /* 0x0000000008680984 */ /* 0x0007280000000c00 */
[----:B------:R3:W2:Y:S04]  /*5bb0*/  @P0 LDS.128 R112, [R4+0x20] ;  /* 0x0000200004700984 */ /* 0x0006a80000000c00 */
[----:B------:R3:W2:Y:S04]  /*5bc0*/  @P0 LDS.128 R108, [R6+0x10] ;  /* 0x00001000066c0984 */ /* 0x0006a80000000c00 */
[----:B------:R3:W2:Y:S01]  /*5bd0*/  @P0 LDS.128 R116, [R2+0x10] ;  /* 0x0000100002740984 */ /* 0x0006a20000000c00 */
[C---:B------:R-:W-:Y:S04]  /*5be0*/  ISETP.NE.AND P0, PT, R85.reuse, 0x3, PT ;  /* 0x000000035500780c */ /* 0x040fe80003f05270 */
[----:B-1----:R-:W-:Y:S02]  /*5bf0*/  SEL R0, RZ, 0x1, P0 ;  /* 0x00000001ff007807 */ /* 0x002fe40000000000 */
[----:B------:R-:W-:Y:S02]  /*5c00*/  SEL R85, R85, RZ, P0 ;  /* 0x000000ff55557207 */ /* 0x000fe40000000000 */
[----:B------:R-:W-:Y:S02]  /*5c10*/  LOP3.LUT R91, R91, R0, RZ, 0x3c, !PT ;  /* 0x000000005b5b7212 */ /* 0x000fe400078e3cff */
.L_x_95:
[----:B------:R-:W-:Y:S05]  /*5c20*/  BSYNC B1 ;  /* 0x0000000000017941 */ /* 0x000fea0003800000 */
.L_x_94:
[----:B------:R-:W-:Y:S01]  /*5c30*/  ISETP.NE.AND P1, PT, R133, RZ, PT ;  /* 0x000000ff8500720c */ /* 0x000fe20003f25270 */
[----:B------:R-:W1:Y:S01]  /*5c40*/  S2UR UR4, SR_CgaCtaId ;  /* 0x00000000000479c3 */ /* 0x000e620000008800 */
[----:B------:R-:W-:Y:S01]  /*5c50*/  ISETP.NE.AND P0, PT, R132, RZ, PT ;  /* 0x000000ff8400720c */ /* 0x000fe20003f05270 */
[----:B------:R-:W-:Y:S01]  /*5c60*/  IMAD.IADD R16, R39, 0x1, R96 ;  /* 0x0000000127107824 */ /* 0x000fe200078e0260 */
[----:B------:R-:W-:Y:S01]  /*5c70*/  MOV R122, 0x400 ;  /* 0x00000400007a7802 */ /* 0x000fe20000000f00 */
[----:B------:R-:W-:Y:S01]  /*5c80*/  BSSY B0, `(.L_x_99) ;  /* 0x000000a000007945 */ /* 0x000fe20003800000 */
[----:B------:R-:W-:Y:S02]  /*5c90*/  PLOP3.LUT P0, PT, P0, P1, PT, 0xf8, 0x8f ;  /* 0x00000000008f781c */ /* 0x000fe40000703f70 */
[----:B---3--:R-:W-:Y:S01]  /*5ca0*/  SHF.R.U32.HI R2, RZ, 0x15, R16 ;  /* 0x00000015ff027819 */ /* 0x008fe20000011610 */
[----:B-1----:R-:W-:Y:S05]  /*5cb0*/  IMAD.U32 R73, RZ, RZ, UR4 ;  /* 0x00000004ff497e24 */ /* 0x002fea000f8e00ff */
[----:B------:R-:W-:Y:S05]  /*5cc0*/  LEA R122, R73, R122, 0x18 ;  /* 0x0000007a497a7211 */ /* 0x000fea00078ec0ff */
[----:B------:R-:W-:Y:S01]  /*5cd0*/  IMAD R71, R41, 0x8, R122 ;  /* 0x0000000829477824 */ /* 0x000fe200078e027a */
[----:B------:R-:W-:Y:S06]  /*5ce0*/  @P0 BRA `(.L_x_100) ;  /* 0x00000000000c0947 */ /* 0x000fec0003800000 */
[----:B------:R-:W-:Y:S04]  /*5cf0*/  SHF.L.U32 R0, R101, 0x1f, RZ ;  /* 0x0000001f65007819 */ /* 0x000fe800000006ff */
[----:B------:R-:W1:Y:S02]  /*5d00*/  SYNCS.PHASECHK.TRANS64.TRYWAIT P0, [R71+URZ+0xe0], R0 ;  /* 0x0000e000470075a7 */ /* 0x000e6400080011ff */
[----:B-1----:R-:W-:Y:S05]  /*5d10*/  @!P0 BRA `(.L_x_101) ;  /* 0x0000004c004c8947 */ /* 0x002fea0003800000 */
.L_x_100:
[----:B------:R-:W-:Y:S05]  /*5d20*/  BSYNC B0 ;  /* 0x0000000000007941 */ /* 0x000fea0003800000 */
.L_x_99:
[----:B------:R-:W-:Y:S11]  /*5d30*/  LOP3.LUT P0, RZ, R2, 0x3, R127, 0x48, !PT ;  /* 0x0000000302ff7812 */ /* 0x000ff6000780487f */
[----:B------:R-:W-:Y:S02]  /*5d40*/  @!UPT UIADD3 URZ, UPT, UPT, URZ, URZ, URZ ;  /* 0x000000fffffff290 */ /* 0x000fe4000fffe0ff */
[----:B------:R-:W-:Y:S05]  /*5d50*/  @!P0 BRA `(.L_x_102) ;  /* 0x0000000000408947 */ /* 0x000fea0003800000 */
[----:B------:R-:W3:Y:S01]  /*5d60*/  LDCU.64 UR8, c[0x4][0x70] ;  /* 0x01000e00ff0877ac */ /* 0x000ee20008000a00 */
[----:B------:R-:W-:Y:S01]  /*5d70*/  MOV R3, 0x0 ;  /* 0x0000000000037802 */ /* 0x000fe20000000f00 */
[----:B------:R-:W-:Y:S02]  /*5d80*/  HFMA2 R12, -RZ, RZ, 0, 5.9604644775390625e-08 ;  /* 0x00000001ff0c7431 */ /* 0x000fe400000001ff */
[----:B------:R-:W-:Y:S02]  /*5d90*/  IMAD.MOV.U32 R8, RZ, RZ, 0x192 ;  /* 0x00000192ff087424 */ /* 0x000fe400078e00ff */
[----:B------:R-:W-:Y:S01]  /*5da0*/  IMAD.MOV.U32 R13, RZ, RZ, RZ ;  /* 0x000000ffff0d7224 */ /* 0x000fe200078e00ff */
[----:B------:R-:W5:Y:S01]  /*5db0*/  LDCU.64 UR6, c[0x4][0x78] ;  /* 0x01000f00ff0677ac */ /* 0x000f620008000a00 */
[----:B------:R-:W1:Y:S01]  /*5dc0*/  LDC.64 R2, c[0x4][R3] ;  /* 0x0100000003027b82 */ /* 0x000e620000000a00 */
[----:B------:R-:W2:Y:S01]  /*5dd0*/  LDCU.64 UR4, c[0x4][0x10] ;  /* 0x01000200ff0477ac */ /* 0x000ea20008000a00 */
[----:B---3--:R-:W-:Y:S01]  /*5de0*/  MOV R5, UR9 ;  /* 0x0000000900057c02 */ /* 0x008fe20008000f00 */
[----:B------:R-:W-:Y:S01]  /*5df0*/  IMAD.U32 R4, RZ, RZ, UR8 ;  /* 0x00000008ff047e24 */ /* 0x000fe2000f8e00ff */
[----:B-----5:R-:W-:Y:S01]  /*5e00*/  MOV R7, UR7 ;  /* 0x0000000700077c02 */ /* 0x020fe20008000f00 */
[----:B------:R-:W-:Y:S01]  /*5e10*/  IMAD.U32 R6, RZ, RZ, UR6 ;  /* 0x00000006ff067e24 */ /* 0x000fe2000f8e00ff */
[----:B--2---:R-:W-:Y:S01]  /*5e20*/  MOV R11, UR5 ;  /* 0x00000005000b7c02 */ /* 0x004fe20008000f00 */
[----:B------:R-:W-:Y:S02]  /*5e30*/  IMAD.U32 R10, RZ, RZ, UR4 ;  /* 0x00000004ff0a7e24 */ /* 0x000fe4000f8e00ff */
[----:B------:R-:W-:Y:S07]  /*5e40*/  LEPC R20, `(.L_x_102) ;  /* 0x000000001014794e */ /* 0x000fee0000000000 */
[----:B-1--4-:R-:W-:Y:S05]  /*5e50*/  CALL.ABS.NOINC R2 ;  /* 0x0000000002007343 */ /* 0x012fea0003c00000 */
.L_x_102:
[----:B------:R-:W-:Y:S05]  /*5e60*/  WARPSYNC.ALL ;  /* 0x0000000000007948 */ /* 0x000fea0003800000 */
[----:B------:R-:W-:Y:S01]  /*5e70*/  R2UR UR4, R16 ;  /* 0x00000000100472ca */ /* 0x000fe200000e0000 */
[----:B------:R-:W-:Y:S01]  /*5e80*/  USHF.L.U32 UR8, UR40, 0xd, URZ ;  /* 0x0000000d28087899 */ /* 0x000fe200080006ff */
[C---:B----4-:R-:W-:Y:S01]  /*5e90*/  SHF.L.U32 R63, R104.reuse, 0x10, RZ ;  /* 0x00000010683f7819 */ /* 0x050fe200000006ff */
[----:B------:R-:W-:Y:S01]  /*5ea0*/  HFMA2 R55, -RZ, RZ, 0.8349609375, 5.424022674560546875e-06 ;  /* 0x3aae005bff377431 */ /* 0x000fe200000001ff */
[----:B------:R-:W-:Y:S01]  /*5eb0*/  LOP3.LUT R65, R104, 0xffff0000, RZ, 0xc0, !PT ;  /* 0xffff000068417812 */ /* 0x000fe200078ec0ff */
[----:B------:R-:W-:Y:S01]  /*5ec0*/  HFMA2 R53, -RZ, RZ, 1.28515625, -179.25 ;  /* 0x3d24d99aff357431 */ /* 0x000fe200000001ff */
[C---:B------:R-:W-:Y:S01]  /*5ed0*/  SHF.L.U32 R100, R105.reuse, 0x10, RZ ;  /* 0x0000001069647819 */ /* 0x040fe200000006ff */
[----:B------:R-:W-:Y:S01]  /*5ee0*/  HFMA2 R49, -RZ, RZ, 1.8525390625, -0.310791015625 ;  /* 0x3f69b4f9ff317431 */ /* 0x000fe200000001ff */
[----:B------:R-:W-:Y:S01]  /*5ef0*/  LOP3.LUT R102, R105, 0xffff0000, RZ, 0xc0, !PT ;  /* 0xffff000069667812 */ /* 0x000fe200078ec0ff */
[----:B------:R-:W-:Y:S01]  /*5f00*/  BSSY.RECONVERGENT B0, `(.L_x_103) ;  /* 0x00003bc000007945 */ /* 0x000fe20003800200 */
[C---:B--2---:R-:W-:Y:S02]  /*5f10*/  SHF.L.U32 R36, R109.reuse, 0x10, RZ ;  /* 0x000000106d247819 */ /* 0x044fe400000006ff */
[----:B------:R-:W-:Y:S01]  /*5f20*/  LOP3.LUT R38, R109, 0xffff0000, RZ, 0xc0, !PT ;  /* 0xffff00006d267812 */ /* 0x000fe200078ec0ff */
[----:B------:R-:W1:Y:S01]  /*5f30*/  LDTM.x32 R4, tmem[UR4] ;  /* 0x00000004000479ee */ /* 0x000e6200082c0000 */
[C---:B------:R-:W-:Y:S02]  /*5f40*/  SHF.L.U32 R37, R110.reuse, 0x10, RZ ;  /* 0x000000106e257819 */ /* 0x040fe400000006ff */
[----:B------:R-:W-:Y:S02]  /*5f50*/  LOP3.LUT R40, R110, 0xffff0000, RZ, 0xc0, !PT ;  /* 0xffff00006e287812 */ /* 0x000fe400078ec0ff */
[----:B------:R-:W-:Y:S02]  /*5f60*/  SHF.L.U32 R45, R111, 0x10, RZ ;  /* 0x000000106f2d7819 */ /* 0x000fe400000006ff */
[----:B------:R-:W-:Y:S02]  /*5f70*/  MOV R51, 0x3e235519 ;  /* 0x3e23551900337802 */ /* 0x000fe40000000f00 */
[----:B------:R-:W-:Y:S02]  /*5f80*/  ISETP.NE.AND P6, PT, R132, RZ, PT ;  /* 0x000000ff8400720c */ /* 0x000fe40003fc5270 */
[----:B------:R-:W-:Y:S11]  /*5f90*/  ISETP.NE.AND P2, PT, R125, RZ, PT ;  /* 0x000000ff7d00720c */ /* 0x000ff60003f45270 */
[----:B------:R-:W-:Y:S01]  /*5fa0*/  @P6 NOP ;  /* 0x0000000000006918 */ /* 0x000fe20000000000 */
[C---:B-1----:R-:W-:Y:S01]  /*5fb0*/  FMUL R0, R43.reuse, R4 ;  /* 0x000000042b007220 */ /* 0x042fe20000400000 */
[C---:B------:R-:W-:Y:S01]  /*5fc0*/  FMUL R2, R43.reuse, R5 ;  /* 0x000000052b027220 */ /* 0x040fe20000400000 */
[C---:B------:R-:W-:Y:S01]  /*5fd0*/  FMUL R3, R43.reuse, R6 ;  /* 0x000000062b037220 */ /* 0x040fe20000400000 */
[----:B------:R-:W-:Y:S01]  /*5fe0*/  FMUL R7, R43, R7 ;  /* 0x000000072b077220 */ /* 0x000fe20000400000 */
[C---:B------:R-:W-:Y:S01]  /*5ff0*/  FFMA R0, R61.reuse, R63, R0 ;  /* 0x0000003f3d007223 */ /* 0x040fe20000000000 */
[----:B------:R-:W-:Y:S01]  /*6000*/  SHF.L.U32 R63, R106, 0x10, RZ ;  /* 0x000000106a3f7819 */ /* 0x000fe200000006ff */
[----:B------:R-:W-:Y:S01]  /*6010*/  FFMA R2, R61, R65, R2 ;  /* 0x000000413d027223 */ /* 0x000fe20000000002 */
[----:B------:R-:W-:Y:S01]  /*6020*/  SHF.L.U32 R65, R108, 0x10, RZ ;  /* 0x000000106c417819 */ /* 0x000fe200000006ff */
[----:B------:R-:W-:Y:S01]  /*6030*/  FMUL R4, R43, R8 ;  /* 0x000000082b047220 */ /* 0x000fe20000400000 */
[C---:B------:R-:W-:Y:S01]  /*6040*/  FFMA R3, R61.reuse, R100, R3 ;  /* 0x000000643d037223 */ /* 0x040fe20000000003 */
[----:B------:R-:W-:Y:S01]  /*6050*/  LOP3.LUT R100, R106, 0xffff0000, RZ, 0xc0, !PT ;  /* 0xffff00006a647812 */ /* 0x000fe200078ec0ff */
[----:B------:R-:W-:Y:S01]  /*6060*/  FFMA R7, R61, R102, R7 ;  /* 0x000000663d077223 */ /* 0x000fe20000000007 */
[----:B------:R-:W-:Y:S01]  /*6070*/  LOP3.LUT R102, R107, 0xffff0000, RZ, 0xc0, !PT ;  /* 0xffff00006b667812 */ /* 0x000fe200078ec0ff */
[----:B------:R-:W-:Y:S01]  /*6080*/  FMUL R5, R43, R9 ;  /* 0x000000092b057220 */ /* 0x000fe20000400000 */
[----:B------:R-:W-:Y:S01]  /*6090*/  FFMA R4, R61, R63, R4 ;  /* 0x0000003f3d047223 */ /* 0x000fe20000000004 */
[----:B------:R-:W-:Y:S01]  /*60a0*/  SHF.L.U32 R63, R107, 0x10, RZ ;  /* 0x000000106b3f7819 */ /* 0x000fe200000006ff */
[----:B------:R-:W-:Y:S01]  /*60b0*/  FMUL R6, R43, R10 ;  /* 0x0000000a2b067220 */ /* 0x000fe20000400000 */
[----:B------:R-:W-:Y:S01]  /*60c0*/  FFMA R5, R61, R100, R5 ;  /* 0x000000643d057223 */ /* 0x000fe20000000005 */
[----:B------:R-:W-:Y:S01]  /*60d0*/  LOP3.LUT R100, R108, 0xffff0000, RZ, 0xc0, !PT ;  /* 0xffff00006c647812 */ /* 0x000fe200078ec0ff */
[C---:B------:R-:W-:Y:S01]  /*60e0*/  FMUL R11, R43.reuse, R11 ;  /* 0x0000000b2b0b7220 */ /* 0x040fe20000400000 */
[C---:B------:R-:W-:Y:S01]  /*60f0*/  FMUL R8, R43.reuse, R12 ;  /* 0x0000000c2b087220 */ /* 0x040fe20000400000 */
[----:B------:R-:W-:Y:S01]  /*6100*/  FMUL R9, R43, R13 ;  /* 0x0000000d2b097220 */ /* 0x000fe20000400000 */
[----:B------:R-:W-:Y:S01]  /*6110*/  FFMA R6, R61, R63, R6 ;  /* 0x0000003f3d067223 */ /* 0x000fe20000000006 */
[----:B------:R-:W-:Y:S01]  /*6120*/  MOV R63, 0x38eb4c3a ;  /* 0x38eb4c3a003f7802 */ /* 0x000fe20000000f00 */
[----:B------:R-:W-:Y:S01]  /*6130*/  FMUL R10, R43, R14 ;  /* 0x0000000e2b0a7220 */ /* 0x000fe20000400000 */
[C---:B------:R-:W-:Y:S01]  /*6140*/  FFMA R11, R61.reuse, R102, R11 ;  /* 0x000000663d0b7223 */ /* 0x040fe2000000000b */
[----:B------:R-:W-:Y:S01]  /*6150*/  FFMA R8, R61, R65, R8 ;  /* 0x000000413d087223 */ /* 0x000fe20000000008 */
[----:B------:R-:W-:Y:S01]  /*6160*/  FMUL R15, R43, R15 ;  /* 0x0000000f2b0f7220 */ /* 0x000fe20000400000 */
[----:B------:R-:W-:Y:S01]  /*6170*/  FFMA R9, R61, R100, R9 ;  /* 0x000000643d097223 */ /* 0x000fe20000000009 */
[----:B------:R-:W-:Y:S01]  /*6180*/  FMUL R12, R43, R16 ;  /* 0x000000102b0c7220 */ /* 0x000fe20000400000 */
[----:B------:R-:W-:Y:S01]  /*6190*/  FFMA R10, R61, R36, R10 ;  /* 0x000000243d0a7223 */ /* 0x000fe2000000000a */
[----:B------:R-:W-:Y:S01]  /*61a0*/  LOP3.LUT R36, R111, 0xffff0000, RZ, 0xc0, !PT ;  /* 0xffff00006f247812 */ /* 0x000fe200078ec0ff */
[C---:B------:R-:W-:Y:S01]  /*61b0*/  FMUL R13, R43.reuse, R17 ;  /* 0x000000112b0d7220 */ /* 0x040fe20000400000 */
[----:B------:R-:W-:Y:S01]  /*61c0*/  FMUL R14, R43, R18 ;  /* 0x000000122b0e7220 */ /* 0x000fe20000400000 */
[----:B------:R-:W-:Y:S01]  /*61d0*/  FFMA R15, R61, R38, R15 ;  /* 0x000000263d0f7223 */ /* 0x000fe2000000000f */
[C---:B------:R-:W-:Y:S01]  /*61e0*/  LOP3.LUT R38, R112.reuse, 0xffff0000, RZ, 0xc0, !PT ;  /* 0xffff000070267812 */ /* 0x040fe200078ec0ff */
[----:B------:R-:W-:Y:S01]  /*61f0*/  FMUL R19, R43, R19 ;  /* 0x000000132b137220 */ /* 0x000fe20000400000 */
[C---:B------:R-:W-:Y:S01]  /*6200*/  FFMA R12, R61.reuse, R37, R12 ;  /* 0x000000253d0c7223 */ /* 0x040fe2000000000c */
[----:B------:R-:W-:Y:S01]  /*6210*/  SHF.L.U32 R37, R112, 0x10, RZ ;  /* 0x0000001070257819 */ /* 0x000fe200000006ff */
[C---:B------:R-:W-:Y:S01]  /*6220*/  FFMA R13, R61.reuse, R40, R13 ;  /* 0x000000283d0d7223 */ /* 0x040fe2000000000d */
[----:B------:R-:W-:Y:S01]  /*6230*/  LOP3.LUT R40, R118, 0xffff0000, RZ, 0xc0, !PT ;  /* 0xffff000076287812 */ /* 0x000fe200078ec0ff */
        /* <DEDUP_REMOVED lines=8> */
[C---:B------:R-:W-:Y:S01]  /*62c0*/  FFMA R16, R61.reuse, R37, R16 ;  /* 0x000000253d107223 */ /* 0x040fe20000000010 */
[C---:B------:R-:W-:Y:S01]  /*62d0*/  SHF.L.U32 R37, R114.reuse, 0x10, RZ ;  /* 0x0000001072257819 */ /* 0x040fe200000006ff */
[----:B------:R-:W-:Y:S01]  /*62e0*/  FFMA R17, R61, R38, R17 ;  /* 0x000000263d117223 */ /* 0x000fe20000000011 */
[----:B------:R-:W-:Y:S01]  /*62f0*/  LOP3.LUT R38, R115, 0xffff0000, RZ, 0xc0, !PT ;  /* 0xffff000073267812 */ /* 0x000fe200078ec0ff */
[----:B------:R-:W-:Y:S01]  /*6300*/  FFMA R18, R61, R45, R18 ;  /* 0x0000002d3d127223 */ /* 0x000fe20000000012 */
[----:B------:R-:W-:Y:S01]  /*6310*/  SHF.L.U32 R45, R115, 0x10, RZ ;  /* 0x00000010732d7819 */ /* 0x000fe200000006ff */
[----:B------:R-:W-:Y:S01]  /*6320*/  FFMA R23, R61, R36, R23 ;  /* 0x000000243d177223 */ /* 0x000fe20000000017 */
[----:B------:R-:W-:Y:S01]  /*6330*/  LOP3.LUT R36, R114, 0xffff0000, RZ, 0xc0, !PT ;  /* 0xffff000072247812 */ /* 0x000fe200078ec0ff */
[C---:B------:R-:W-:Y:S01]  /*6340*/  FMUL R20, R43.reuse, R24 ;  /* 0x000000182b147220 */ /* 0x040fe20000400000 */
[C---:B------:R-:W-:Y:S01]  /*6350*/  FMUL R21, R43.reuse, R25 ;  /* 0x000000192b157220 */ /* 0x040fe20000400000 */
[C---:B------:R-:W-:Y:S01]  /*6360*/  FMUL R22, R43.reuse, R26 ;  /* 0x0000001a2b167220 */ /* 0x040fe20000400000 */
[----:B------:R-:W-:Y:S01]  /*6370*/  FMUL R27, R43, R27 ;  /* 0x0000001b2b1b7220 */ /* 0x000fe20000400000 */
[C---:B------:R-:W-:Y:S01]  /*6380*/  FFMA R20, R61.reuse, R37, R20 ;  /* 0x000000253d147223 */ /* 0x040fe20000000014 */
[C---:B------:R-:W-:Y:S01]  /*6390*/  SHF.L.U32 R37, R116.reuse, 0x10, RZ ;  /* 0x0000001074257819 */ /* 0x040fe200000006ff */
[----:B------:R-:W-:Y:S01]  /*63a0*/  FFMA R21, R61, R36, R21 ;  /* 0x000000243d157223 */ /* 0x000fe20000000015 */
[----:B------:R-:W-:Y:S01]  /*63b0*/  LOP3.LUT R36, R116, 0xffff0000, RZ, 0xc0, !PT ;  /* 0xffff000074247812 */ /* 0x000fe200078ec0ff */
[C---:B------:R-:W-:Y:S01]  /*63c0*/  FMUL R24, R43.reuse, R28 ;  /* 0x0000001c2b187220 */ /* 0x040fe20000400000 */
[----:B------:R-:W-:Y:S01]  /*63d0*/  FMUL R25, R43, R29 ;  /* 0x0000001d2b197220 */ /* 0x000fe20000400000 */
[C---:B------:R-:W-:Y:S01]  /*63e0*/  FFMA R22, R61.reuse, R45, R22 ;  /* 0x0000002d3d167223 */ /* 0x040fe20000000016 */
[----:B------:R-:W-:Y:S01]  /*63f0*/  SHF.L.U32 R45, R118, 0x10, RZ ;  /* 0x00000010762d7819 */ /* 0x000fe200000006ff */
[----:B------:R-:W-:Y:S01]  /*6400*/  FFMA R27, R61, R38, R27 ;  /* 0x000000263d1b7223 */ /* 0x000fe2000000001b */
[----:B------:R-:W-:Y:S01]  /*6410*/  LOP3.LUT R38, R117, 0xffff0000, RZ, 0xc0, !PT ;  /* 0xffff000075267812 */ /* 0x000fe200078ec0ff */
[----:B------:R-:W-:Y:S01]  /*6420*/  FFMA R24, R61, R37, R24 ;  /* 0x000000253d187223 */ /* 0x000fe20000000018 */
[----:B------:R-:W-:Y:S01]  /*6430*/  SHF.L.U32 R37, R117, 0x10, RZ ;  /* 0x0000001075257819 */ /* 0x000fe200000006ff */
[----:B------:R-:W-:Y:S01]  /*6440*/  FFMA R25, R61, R36, R25 ;  /* 0x000000243d197223 */ /* 0x000fe20000000019 */
[----:B------:R-:W-:Y:S01]  /*6450*/  FMUL R36, R0, 0.70710676908493041992 ;  /* 0x3f3504f300247820 */ /* 0x000fe20000400000 */
[C---:B------:R-:W-:Y:S01]  /*6460*/  FMUL R26, R43.reuse, R30 ;  /* 0x0000001e2b1a7220 */ /* 0x040fe20000400000 */
[C---:B------:R-:W-:Y:S01]  /*6470*/  FMUL R31, R43.reuse, R31 ;  /* 0x0000001f2b1f7220 */ /* 0x040fe20000400000 */
[C---:B------:R-:W-:Y:S01]  /*6480*/  FMUL R29, R43.reuse, R33 ;  /* 0x000000212b1d7220 */ /* 0x040fe20000400000 */
[----:B------:R-:W-:Y:S01]  /*6490*/  FMUL R28, R43, R32 ;  /* 0x000000202b1c7220 */ /* 0x000fe20000400000 */
[C---:B------:R-:W-:Y:S01]  /*64a0*/  FSETP.GE.AND P0, PT, |R36|.reuse, 1.0029599666595458984, PT ;  /* 0x3f8060fe2400780b */ /* 0x040fe20003f06200 */
[C---:B------:R-:W-:Y:S01]  /*64b0*/  FMUL R33, R36.reuse, R36 ;  /* 0x0000002424217220 */ /* 0x040fe20000400000 */
[----:B------:R-:W-:Y:S01]  /*64c0*/  FFMA R26, R61, R37, R26 ;  /* 0x000000253d1a7223 */ /* 0x000fe2000000001a */
[----:B------:R-:W-:Y:S01]  /*64d0*/  SHF.L.U32 R37, R119, 0x10, RZ ;  /* 0x0000001077257819 */ /* 0x000fe200000006ff */
[----:B------:R-:W-:Y:S01]  /*64e0*/  FFMA R31, R61, R38, R31 ;  /* 0x000000263d1f7223 */ /* 0x000fe2000000001f */
[----:B------:R-:W-:Y:S01]  /*64f0*/  LOP3.LUT R38, R119, 0xffff0000, RZ, 0xc0, !PT ;  /* 0xffff000077267812 */ /* 0x000fe200078ec0ff */
[----:B------:R-:W-:Y:S01]  /*6500*/  FFMA R28, R61, R45, R28 ;  /* 0x0000002d3d1c7223 */ /* 0x000fe2000000001c */
[----:B------:R-:W-:Y:S01]  /*6510*/  MOV R45, 0x3c09919f ;  /* 0x3c09919f002d7802 */ /* 0x000fe20000000f00 */
[----:B------:R-:W-:Y:S01]  /*6520*/  FMUL R30, R43, R34 ;  /* 0x000000222b1e7220 */ /* 0x000fe20000400000 */
[----:B------:R-:W-:Y:S01]  /*6530*/  FSEL R57, |R36|, R33, P0 ;  /* 0x0000002124397208 */ /* 0x000fe20000000200 */
[C---:B------:R-:W-:Y:S01]  /*6540*/  FMUL R135, R2.reuse, 0.5 ;  /* 0x3f00000002877820 */ /* 0x040fe20000400000 */
[----:B------:R-:W-:Y:S01]  /*6550*/  FSEL R47, R63, 8.4834944573231041431e-05, P0 ;  /* 0x38b1e96a3f2f7808 */ /* 0x000fe20000000000 */
[----:B------:R-:W-:Y:S01]  /*6560*/  FMUL R137, R7, 0.5 ;  /* 0x3f00000007897820 */ /* 0x000fe20000400000 */
[----:B------:R-:W-:Y:S01]  /*6570*/  FSEL R32, -R55, -0.00082130916416645050049, P0 ;  /* 0xba574d2037207808 */ /* 0x000fe20000000100 */
[----:B------:R-:W-:Y:S01]  /*6580*/  FMUL R35, R43, R35 ;  /* 0x000000232b237220 */ /* 0x000fe20000400000 */
[----:B------:R-:W-:Y:S01]  /*6590*/  FSEL R33, R45, 0.0052134888246655464172, P0 ;  /* 0x3baad5ea2d217808 */ /* 0x000fe20000000000 */
[----:B------:R-:W-:Y:S01]  /*65a0*/  FFMA R29, R61, R40, R29 ;  /* 0x000000283d1d7223 */ /* 0x000fe2000000001d */
[----:B------:R-:W-:Y:S01]  /*65b0*/  FSEL R34, -R53, -0.026868773624300956726, P0 ;  /* 0xbcdc1be735227808 */ /* 0x000fe20000000100 */
[----:B------:R-:W-:Y:S01]  /*65c0*/  FFMA R30, R61, R37, R30 ;  /* 0x000000253d1e7223 */ /* 0x000fe2000000001e */
[----:B------:R-:W-:Y:S01]  /*65d0*/  FSEL R37, R51, 0.11284004896879196167, P0 ;  /* 0x3de718af33257808 */ /* 0x000fe20000000000 */
[----:B------:R-:W-:Y:S01]  /*65e0*/  FFMA R35, R61, R38, R35 ;  /* 0x000000263d237223 */ /* 0x000fe20000000023 */
[-C--:B------:R-:W-:Y:S01]  /*65f0*/  FFMA R32, R47, R57.reuse, R32 ;  /* 0x000000392f207223 */ /* 0x080fe20000000020 */
[----:B------:R-:W-:Y:S01]  /*6600*/  MOV R47, 0x3f210a14 ;  /* 0x3f210a14002f7802 */ /* 0x000fe20000000f00 */
[----:B------:R-:W-:Y:S01]  /*6610*/  FMUL R38, R2, 0.70710676908493041992 ;  /* 0x3f3504f302267820 */ /* 0x000fe20000400000 */
[----:B------:R-:W-:Y:S01]  /*6620*/  FMUL R40, R3, 0.70710676908493041992 ;  /* 0x3f3504f303287820 */ /* 0x000fe20000400000 */
[-C--:B------:R-:W-:Y:S01]  /*6630*/  FFMA R33, R32, R57.reuse, R33 ;  /* 0x0000003920217223 */ /* 0x080fe20000000021 */
[----:B------:R-:W-:Y:S01]  /*6640*/  FSEL R32, R49, -0.37612664699554443359, P0 ;  /* 0xbec093ac31207808 */ /* 0x000fe20000000000 */
[----:B------:R-:W-:Y:S01]  /*6650*/  FMUL R42, R7, 0.70710676908493041992 ;  /* 0x3f3504f3072a7820 */ /* 0x000fe20000400000 */
[----:B------:R-:W-:Y:S01]  /*6660*/  FMUL R44, R4, 0.70710676908493041992 ;  /* 0x3f3504f3042c7820 */ /* 0x000fe20000400000 */
[-C--:B------:R-:W-:Y:S01]  /*6670*/  FFMA R34, R33, R57.reuse, R34 ;  /* 0x0000003921227223 */ /* 0x080fe20000000022 */
[----:B------:R-:W-:Y:S01]  /*6680*/  FSEL R33, R47, 0.12837915122509002686, P0 ;  /* 0x3e0375d32f217808 */ /* 0x000fe20000000000 */
[----:B------:R-:W-:Y:S01]  /*6690*/  FMUL R46, R5, 0.70710676908493041992 ;  /* 0x3f3504f3052e7820 */ /* 0x000fe20000400000 */
[----:B------:R-:W-:Y:S01]  /*66a0*/  FMUL R48, R6, 0.70710676908493041992 ;  /* 0x3f3504f306307820 */ /* 0x000fe20000400000 */
[-C--:B------:R-:W-:Y:S01]  /*66b0*/  FFMA R37, R34, R57.reuse, R37 ;  /* 0x0000003922257223 */ /* 0x080fe20000000025 */
[----:B------:R-:W-:Y:S01]  /*66c0*/  FSEL R34, -R57, R36, P0 ;  /* 0x0000002439227208 */ /* 0x000fe20000000100 */
[----:B------:R-:W-:Y:S01]  /*66d0*/  FMUL R50, R11, 0.70710676908493041992 ;  /* 0x3f3504f30b327820 */ /* 0x000fe20000400000 */
[----:B------:R-:W-:Y:S01]  /*66e0*/  FMUL R52, R8, 0.70710676908493041992 ;  /* 0x3f3504f308347820 */ /* 0x000fe20000400000 */
[-C--:B------:R-:W-:Y:S01]  /*66f0*/  FFMA R32, R37, R57.reuse, R32 ;  /* 0x0000003925207223 */ /* 0x080fe20000000020 */
[----:B------:R-:W-:Y:S01]  /*6700*/  FMUL R54, R9, 0.70710676908493041992 ;  /* 0x3f3504f309367820 */ /* 0x000fe20000400000 */
[----:B------:R-:W-:Y:S01]  /*6710*/  FMUL R56, R10, 0.70710676908493041992 ;  /* 0x3f3504f30a387820 */ /* 0x000fe20000400000 */
[----:B------:R-:W-:Y:S01]  /*6720*/  FMUL R59, R12, 0.70710676908493041992 ;  /* 0x3f3504f30c3b7820 */ /* 0x000fe20000400000 */
[----:B------:R-:W-:Y:S04]  /*6730*/  FFMA R33, R32, R57, R33 ;  /* 0x0000003920217223 */ /* 0x000fe80000000021 */
[----:B------:R-:W-:Y:S01]  /*6740*/  FFMA R34, R33, R34, R34 ;  /* 0x0000002221227223 */ /* 0x000fe20000000022 */
[CC--:B------:R-:W-:Y:S03]  /*6750*/  FMUL R33, R38.reuse, R38.reuse ;  /* 0x0000002626217220 */ /* 0x0c0fe60000400000 */
[----:B------:R-:W1:Y:S02]  /*6760*/  @P0 MUFU.EX2 R37, R34 ;  /* 0x0000002200250308 */ /* 0x000e640000000800 */
[----:B-1----:R-:W-:Y:S05]  /*6770*/  @P0 FADD R37, -R37, 1 ;  /* 0x3f80000025250421 */ /* 0x002fea0000000100 */
[----:B------:R-:W-:Y:S02]  /*6780*/  @P0 LOP3.LUT R34, R37, 0x80000000, R36, 0xb8, !PT ;  /* 0x8000000025220812 */ /* 0x000fe400078eb824 */
[C---:B------:R-:W-:Y:S04]  /*6790*/  FSETP.GE.AND P0, PT, |R38|.reuse, 1.0029599666595458984, PT ;  /* 0x3f8060fe2600780b */ /* 0x040fe80003f06200 */
[----:B------:R-:W-:Y:S02]  /*67a0*/  FSEL R57, |R38|, R33, P0 ;  /* 0x0000002126397208 */ /* 0x000fe40000000200 */
[----:B------:R-:W-:Y:S02]  /*67b0*/  FSEL R37, R63, 8.4834944573231041431e-05, P0 ;  /* 0x38b1e96a3f257808 */ /* 0x000fe40000000000 */
[----:B------:R-:W-:Y:S02]  /*67c0*/  FSEL R32, -R55, -0.00082130916416645050049, P0 ;  /* 0xba574d2037207808 */ /* 0x000fe40000000100 */
[----:B------:R-:W-:Y:S02]  /*67d0*/  FSEL R33, R45, 0.0052134888246655464172, P0 ;  /* 0x3baad5ea2d217808 */ /* 0x000fe40000000000 */
[----:B------:R-:W-:Y:S01]  /*67e0*/  FSEL R36, -R53, -0.026868773624300956726, P0 ;  /* 0xbcdc1be735247808 */ /* 0x000fe20000000100 */
[-C--:B------:R-:W-:Y:S01]  /*67f0*/  FFMA R32, R37, R57.reuse, R32 ;  /* 0x0000003925207223 */ /* 0x080fe20000000020 */
[----:B------:R-:W-:Y:S03]  /*6800*/  FSEL R37, R51, 0.11284004896879196167, P0 ;  /* 0x3de718af33257808 */ /* 0x000fe60000000000 */
[-C--:B------:R-:W-:Y:S01]  /*6810*/  FFMA R33, R32, R57.reuse, R33 ;  /* 0x0000003920217223 */ /* 0x080fe20000000021 */
[----:B------:R-:W-:Y:S03]  /*6820*/  FSEL R32, R49, -0.37612664699554443359, P0 ;  /* 0xbec093ac31207808 */ /* 0x000fe60000000000 */
[-C--:B------:R-:W-:Y:S01]  /*6830*/  FFMA R36, R33, R57.reuse, R36 ;  /* 0x0000003921247223 */ /* 0x080fe20000000024 */
[----:B------:R-:W-:Y:S03]  /*6840*/  FSEL R33, R47, 0.12837915122509002686, P0 ;  /* 0x3e0375d32f217808 */ /* 0x000fe60000000000 */
[-C--:B------:R-:W-:Y:S01]  /*6850*/  FFMA R37, R36, R57.reuse, R37 ;  /* 0x0000003924257223 */ /* 0x080fe20000000025 */
[----:B------:R-:W-:Y:S03]  /*6860*/  FSEL R36, -R57, R38, P0 ;  /* 0x0000002639247208 */ /* 0x000fe60000000100 */
[-C--:B------:R-:W-:Y:S04]  /*6870*/  FFMA R32, R37, R57.reuse, R32 ;  /* 0x0000003925207223 */ /* 0x080fe80000000020 */
[----:B------:R-:W-:Y:S04]  /*6880*/  FFMA R33, R32, R57, R33 ;  /* 0x0000003920217223 */ /* 0x000fe80000000021 */
[----:B------:R-:W-:Y:S01]  /*6890*/  FFMA R36, R33, R36, R36 ;  /* 0x0000002421247223 */ /* 0x000fe20000000024 */
[CC--:B------:R-:W-:Y:S03]  /*68a0*/  FMUL R33, R40.reuse, R40.reuse ;  /* 0x0000002828217220 */ /* 0x0c0fe60000400000 */
[----:B------:R-:W1:Y:S02]  /*68b0*/  @P0 MUFU.EX2 R37, R36 ;  /* 0x0000002400250308 */ /* 0x000e640000000800 */
[----:B-1----:R-:W-:Y:S05]  /*68c0*/  @P0 FADD R37, -R37, 1 ;  /* 0x3f80000025250421 */ /* 0x002fea0000000100 */
[----:B------:R-:W-:Y:S02]  /*68d0*/  @P0 LOP3.LUT R36, R37, 0x80000000, R38, 0xb8, !PT ;  /* 0x8000000025240812 */ /* 0x000fe400078eb826 */
[----:B------:R-:W-:Y:S03]  /*68e0*/  FSETP.GE.AND P0, PT, |R40|, 1.0029599666595458984, PT ;  /* 0x3f8060fe2800780b */ /* 0x000fe60003f06200 */
[----:B------:R-:W-:Y:S01]  /*68f0*/  FADD R36, R36, 1 ;  /* 0x3f80000024247421 */ /* 0x000fe20000000000 */
[----:B------:R-:W-:Y:S02]  /*6900*/  FSEL R57, |R40|, R33, P0 ;  /* 0x0000002128397208 */ /* 0x000fe40000000200 */
[----:B------:R-:W-:Y:S01]  /*6910*/  FSEL R37, R63, 8.4834944573231041431e-05, P0 ;  /* 0x38b1e96a3f257808 */ /* 0x000fe20000000000 */
[----:B------:R-:W-:Y:S01]  /*6920*/  FMUL R36, R36, R135 ;  /* 0x0000008724247220 */ /* 0x000fe20000400000 */
[----:B------:R-:W-:Y:S01]  /*6930*/  FSEL R32, -R55, -0.00082130916416645050049, P0 ;  /* 0xba574d2037207808 */ /* 0x000fe20000000100 */
[----:B------:R-:W-:Y:S01]  /*6940*/  FMUL R135, R3, 0.5 ;  /* 0x3f00000003877820 */ /* 0x000fe20000400000 */
        /* <DEDUP_REMOVED lines=36> */
[C---:B------:R-:W-:Y:S03]  /*6b90*/  FMUL R33, R44.reuse, R44 ;  /* 0x0000002c2c217220 */ /* 0x040fe60000400000 */
        /* <DEDUP_REMOVED lines=13> */
[----:B------:R-:W-:Y:S02]  /*6c70*/  FSEL R37, R51, 0.11284004896879196167, P0 ;  /* 0x3de718af33257808 */ /* 0x000fe40000000000 */
[----:B------:R-:W-:Y:S01]  /*6c80*/  F2FP.BF16.F32.PACK_AB R137, R137, R38 ;  /* 0x000000268989723e */ /* 0x000fe200000010ff */
[-C--:B------:R-:W-:Y:S01]  /*6c90*/  FFMA R33, R32, R57.reuse, R33 ;  /* 0x0000003920217223 */ /* 0x080fe20000000021 */
[----:B------:R-:W-:Y:S01]  /*6ca0*/  FSEL R32, R49, -0.37612664699554443359, P0 ;  /* 0xbec093ac31207808 */ /* 0x000fe20000000000 */
[----:B------:R-:W-:Y:S01]  /*6cb0*/  FMUL R38, R6, 0.5 ;  /* 0x3f00000006267820 */ /* 0x000fe20000400000 */
[----:B------:R-:W-:Y:S01]  /*6cc0*/  FMUL R6, R35, 0.70710676908493041992 ;  /* 0x3f3504f323067820 */ /* 0x000fe20000400000 */
        /* <DEDUP_REMOVED lines=34> */
[----:B------:R-:W-:Y:S01]  /*6ef0*/  FSEL R57, |R48|, R33, P0 ;  /* 0x0000002130397208 */ /* 0x000fe20000000200 */
[----:B------:R-:W-:Y:S01]  /*6f00*/  FMUL R44, R9, 0.5 ;  /* 0x3f000000092c7820 */ /* 0x000fe20000400000 */
        /* <DEDUP_REMOVED lines=65> */
[----:B------:R-:W-:Y:S01]  /*7320*/  FSEL R57, |R54|, R33, P0 ;  /* 0x0000002136397208 */ /* 0x000fe20000000200 */
[----:B------:R-:W-:Y:S01]  /*7330*/  FMUL R50, R35, 0.5 ;  /* 0x3f00000023327820 */ /* 0x000fe20000400000 */
        /* <DEDUP_REMOVED lines=37> */
[----:B------:R-:W-:Y:S01]  /*7590*/  FFMA R33, R32, R57, R33 ;  /* 0x0000003920217223 */ /* 0x000fe20000000021 */
[----:B------:R-:W-:Y:S03]  /*75a0*/  FMUL R57, R15, 0.70710676908493041992 ;  /* 0x3f3504f30f397820 */ /* 0x000fe60000400000 */
[----:B------:R-:W-:Y:S01]  /*75b0*/  FFMA R54, R33, R54, R54 ;  /* 0x0000003621367223 */ /* 0x000fe20000000036 */
[-C--:B------:R-:W-:Y:S03]  /*75c0*/  FMUL R32, R57, R57.reuse ;  /* 0x0000003939207220 */ /* 0x080fe60000400000 */
        /* <DEDUP_REMOVED lines=19> */
[----:B------:R-:W-:Y:S03]  /*7700*/  FMUL R32, R59, R59 ;  /* 0x0000003b3b207220 */ /* 0x000fe60000400000 */
[----:B------:R-:W-:Y:S04]  /*7710*/  FFMA R56, R33, R56, R56 ;  /* 0x0000003821387223 */ /* 0x000fe80000000038 */
        /* <DEDUP_REMOVED lines=15> */
[----:B------:R-:W-:Y:S01]  /*7810*/  FFMA R37, R58, R57, R37 ;  /* 0x000000393a257223 */ /* 0x000fe20000000025 */
[----:B------:R-:W-:Y:S03]  /*7820*/  FSEL R58, -R57, R59, P0 ;  /* 0x0000003b393a7208 */ /* 0x000fe60000000100 */
[-C--:B------:R-:W-:Y:S04]  /*7830*/  FFMA R32, R37, R57.reuse, R32 ;  /* 0x0000003925207223 */ /* 0x080fe80000000020 */
[----:B------:R-:W-:Y:S01]  /*7840*/  FFMA R33, R32, R57, R33 ;  /* 0x0000003920217223 */ /* 0x000fe20000000021 */
[----:B------:R-:W-:Y:S03]  /*7850*/  FMUL R57, R13, 0.70710676908493041992 ;  /* 0x3f3504f30d397820 */ /* 0x000fe60000400000 */
[----:B------:R-:W-:Y:S01]  /*7860*/  FFMA R58, R33, R58, R58 ;  /* 0x0000003a213a7223 */ /* 0x000fe2000000003a */
[C---:B------:R-:W-:Y:S03]  /*7870*/  FMUL R32, R57.reuse, R57 ;  /* 0x0000003939207220 */ /* 0x040fe60000400000 */
        /* <DEDUP_REMOVED lines=91> */
[C---:B------:R-:W-:Y:S03]  /*7e30*/  FSETP.GE.AND P0, PT, |R57|.reuse, 1.0029599666595458984, PT ;  /* 0x3f8060fe3900780b */ /* 0x040fe60003f06200 */
[----:B------:R-:W-:Y:S01]  /*7e40*/  FADD R66, R66, 1 ;  /* 0x3f80000042427421 */ /* 0x000fe20000000000 */
        /* <DEDUP_REMOVED lines=279> */
[-C--:B------:R-:W-:Y:S01]  /*8fc0*/  FFMA R32, R37, R59.reuse, R32 ;  /* 0x0000003b25207223 */ /* 0x080fe20000000020 */
[----:B------:R-:W-:Y:S03]  /*8fd0*/  FMUL R37, R30, 0.70710676908493041992 ;  /* 0x3f3504f31e257820 */ /* 0x000fe60000400000 */
[----:B------:R-:W-:Y:S01]  /*8fe0*/  FFMA R33, R32, R59, R33 ;  /* 0x0000003b20217223 */ /* 0x000fe20000000021 */
[----:B------:R-:W-:Y:S03]  /*8ff0*/  FMUL R32, R37, R37 ;  /* 0x0000002525207220 */ /* 0x000fe60000400000 */
[----:B------:R-:W-:Y:S04]  /*9000*/  FFMA R92, R33, R92, R92 ;  /* 0x0000005c215c7223 */ /* 0x000fe8000000005c */
[----:B------:R-:W1:Y:S02]  /*9010*/  @P0 MUFU.EX2 R136, R92 ;  /* 0x0000005c00880308 */ /* 0x000e640000000800 */
[----:B-1----:R-:W-:Y:S05]  /*9020*/  @P0 FADD R136, -R136, 1 ;  /* 0x3f80000088880421 */ /* 0x002fea0000000100 */
[----:B------:R-:W-:Y:S01]  /*9030*/  @P0 LOP3.LUT R92, R136, 0x80000000, R57, 0xb8, !PT ;  /* 0x80000000885c0812 */ /* 0x000fe200078eb839 */
[----:B------:R-:W-:Y:S01]  /*9040*/  FADD R136, R34, 1 ;  /* 0x3f80000022887421 */ /* 0x000fe20000000000 */
[C---:B------:R-:W-:Y:S04]  /*9050*/  FSETP.GE.AND P0, PT, |R37|.reuse, 1.0029599666595458984, PT ;  /* 0x3f8060fe2500780b */ /* 0x040fe80003f06200 */
[----:B------:R-:W-:Y:S02]  /*9060*/  FSEL R57, |R37|, R32, P0 ;  /* 0x0000002025397208 */ /* 0x000fe40000000200 */
[----:B------:R-:W-:Y:S02]  /*9070*/  FSEL R59, R63, 8.4834944573231041431e-05, P0 ;  /* 0x38b1e96a3f3b7808 */ /* 0x000fe40000000000 */
[----:B------:R-:W-:Y:S02]  /*9080*/  FSEL R32, -R55, -0.00082130916416645050049, P0 ;  /* 0xba574d2037207808 */ /* 0x000fe40000000100 */
[----:B------:R-:W-:Y:S02]  /*9090*/  FSEL R33, R45, 0.0052134888246655464172, P0 ;  /* 0x3baad5ea2d217808 */ /* 0x000fe40000000000 */
[----:B------:R-:W-:Y:S01]  /*90a0*/  FSEL R3, R51, 0.11284004896879196167, P0 ;  /* 0x3de718af33037808 */ /* 0x000fe20000000000 */
[-C--:B------:R-:W-:Y:S01]  /*90b0*/  FFMA R32, R59, R57.reuse, R32 ;  /* 0x000000393b207223 */ /* 0x080fe20000000020 */
[----:B------:R-:W-:Y:S01]  /*90c0*/  FMUL R59, R0, 0.5 ;  /* 0x3f000000003b7820 */ /* 0x000fe20000400000 */
[----:B------:R-:W-:Y:S02]  /*90d0*/  FSEL R0, -R53, -0.026868773624300956726, P0 ;  /* 0xbcdc1be735007808 */ /* 0x000fe40000000100 */
[----:B------:R-:W-:Y:S01]  /*90e0*/  FFMA R33, R32, R57, R33 ;  /* 0x0000003920217223 */ /* 0x000fe20000000021 */
[----:B------:R-:W-:Y:S01]  /*90f0*/  FMUL R59, R136, R59 ;  /* 0x0000003b883b7220 */ /* 0x000fe20000400000 */
[----:B------:R-:W-:Y:S02]  /*9100*/  FSEL R2, R49, -0.37612664699554443359, P0 ;  /* 0xbec093ac31027808 */ /* 0x000fe40000000000 */
[----:B------:R-:W-:Y:S02]  /*9110*/  FFMA R0, R33, R57, R0 ;  /* 0x0000003921007223 */ /* 0x000fe40000000000 */
[----:B------:R-:W-:Y:S01]  /*9120*/  F2FP.BF16.F32.PACK_AB R136, R36, R59 ;  /* 0x0000003b2488723e */ /* 0x000fe200000010ff */
[----:B------:R-:W-:Y:S01]  /*9130*/  FMUL R36, R4, 0.5 ;  /* 0x3f00000004247820 */ /* 0x000fe20000400000 */
[----:B------:R-:W-:Y:S01]  /*9140*/  FADD R59, R42, 1 ;  /* 0x3f8000002a3b7421 */ /* 0x000fe20000000000 */
[----:B------:R-:W-:Y:S01]  /*9150*/  FMUL R42, R8, 0.5 ;  /* 0x3f000000082a7820 */ /* 0x000fe20000400000 */
[----:B------:R-:W-:Y:S01]  /*9160*/  FFMA R3, R0, R57, R3 ;  /* 0x0000003900037223 */ /* 0x000fe20000000003 */
[----:B------:R-:W-:Y:S01]  /*9170*/  FSEL R0, -R57, R37, P0 ;  /* 0x0000002539007208 */ /* 0x000fe20000000100 */
[----:B------:R-:W-:Y:S01]  /*9180*/  FMUL R36, R59, R36 ;  /* 0x000000243b247220 */ /* 0x000fe20000400000 */
[----:B------:R-:W-:Y:S01]  /*9190*/  FMUL R42, R139, R42 ;  /* 0x0000002a8b2a7220 */ /* 0x000fe20000400000 */
[----:B------:R-:W-:Y:S01]  /*91a0*/  FADD R59, R48, 1 ;  /* 0x3f800000303b7421 */ /* 0x000fe20000000000 */
[----:B------:R-:W-:Y:S01]  /*91b0*/  FMUL R48, R25, 0.5 ;  /* 0x3f00000019307820 */ /* 0x000fe20000400000 */
[-C--:B------:R-:W-:Y:S01]  /*91c0*/  FFMA R2, R3, R57.reuse, R2 ;  /* 0x0000003903027223 */ /* 0x080fe20000000002 */
[----:B------:R-:W-:Y:S01]  /*91d0*/  FSEL R3, R47, 0.12837915122509002686, P0 ;  /* 0x3e0375d32f037808 */ /* 0x000fe20000000000 */
[----:B------:R-:W-:Y:S01]  /*91e0*/  FMUL R59, R59, R40 ;  /* 0x000000283b3b7220 */ /* 0x000fe20000400000 */
[----:B------:R-:W-:Y:S01]  /*91f0*/  F2FP.BF16.F32.PACK_AB R138, R135, R36 ;  /* 0x00000024878a723e */ /* 0x000fe200000010ff */
[----:B------:R-:W-:Y:S01]  /*9200*/  FMUL R40, R10, 0.5 ;  /* 0x3f0000000a287820 */ /* 0x000fe20000400000 */
[----:B------:R-:W-:Y:S01]  /*9210*/  F2FP.BF16.F32.PACK_AB R140, R141, R42 ;  /* 0x0000002a8d8c723e */ /* 0x000fe200000010ff */
[----:B------:R-:W-:Y:S01]  /*9220*/  FMUL R36, R15, 0.5 ;  /* 0x3f0000000f247820 */ /* 0x000fe20000400000 */
[----:B------:R-:W-:Y:S01]  /*9230*/  FMUL R42, R13, 0.5 ;  /* 0x3f0000000d2a7820 */ /* 0x000fe20000400000 */
[----:B------:R-:W-:Y:S01]  /*9240*/  FADD R141, R56, 1 ;  /* 0x3f800000388d7421 */ /* 0x000fe20000000000 */
[----:B------:R-:W-:Y:S01]  /*9250*/  FFMA R3, R2, R57, R3 ;  /* 0x0000003902037223 */ /* 0x000fe20000000003 */
[----:B------:R-:W-:Y:S02]  /*9260*/  FADD R57, R46, 1 ;  /* 0x3f8000002e397421 */ /* 0x000fe40000000000 */
[----:B------:R-:W-:Y:S01]  /*9270*/  FMUL R141, R141, R36 ;  /* 0x000000248d8d7220 */ /* 0x000fe20000400000 */
[----:B------:R-:W-:Y:S01]  /*9280*/  FFMA R0, R3, R0, R0 ;  /* 0x0000000003007223 */ /* 0x000fe20000000000 */
[----:B------:R-:W-:Y:S01]  /*9290*/  FMUL R38, R57, R38 ;  /* 0x0000002639267220 */ /* 0x000fe20000400000 */
[----:B------:R-:W-:Y:S01]  /*92a0*/  FMUL R3, R6, R6 ;  /* 0x0000000606037220 */ /* 0x000fe20000400000 */
[----:B------:R-:W-:Y:S01]  /*92b0*/  FADD R57, R54, 1 ;  /* 0x3f80000036397421 */ /* 0x000fe20000000000 */
[----:B------:R-:W1:Y:S01]  /*92c0*/  @P0 MUFU.EX2 R46, R0 ;  /* 0x00000000002e0308 */ /* 0x000e620000000800 */
[----:B------:R-:W-:Y:S01]  /*92d0*/  FMUL R36, R14, 0.5 ;  /* 0x3f0000000e247820 */ /* 0x000fe20000400000 */
[----:B------:R-:W-:Y:S01]  /*92e0*/  F2FP.BF16.F32.PACK_AB R139, R59, R38 ;  /* 0x000000263b8b723e */ /* 0x000fe200000010ff */
[----:B------:R-:W-:Y:S01]  /*92f0*/  FMUL R40, R57, R40 ;  /* 0x0000002839287220 */ /* 0x000fe20000400000 */
[----:B------:R-:W-:Y:S01]  /*9300*/  FMUL R38, R12, 0.5 ;  /* 0x3f0000000c267820 */ /* 0x000fe20000400000 */
[----:B------:R-:W-:Y:S01]  /*9310*/  FADD R59, R58, 1 ;  /* 0x3f8000003a3b7421 */ /* 0x000fe20000000000 */
[----:B------:R-:W-:Y:S02]  /*9320*/  FADD R57, R60, 1 ;  /* 0x3f8000003c397421 */ /* 0x000fe40000000000 */
[----:B------:R-:W-:Y:S01]  /*9330*/  F2FP.BF16.F32.PACK_AB R141, R141, R40 ;  /* 0x000000288d8d723e */ /* 0x000fe200000010ff */
[----:B------:R-:W-:Y:S01]  /*9340*/  FMUL R38, R59, R38 ;  /* 0x000000263b267220 */ /* 0x000fe20000400000 */
[----:B------:R-:W-:Y:S01]  /*9350*/  FMUL R57, R57, R42 ;  /* 0x0000002a39397220 */ /* 0x000fe20000400000 */
[----:B------:R-:W-:Y:S01]  /*9360*/  FMUL R42, R19, 0.5 ;  /* 0x3f000000132a7820 */ /* 0x000fe20000400000 */
[----:B------:R-:W-:Y:S01]  /*9370*/  FADD R59, R64, 1 ;  /* 0x3f800000403b7421 */ /* 0x000fe20000000000 */
[----:B------:R-:W-:Y:S02]  /*9380*/  FMUL R40, R27, 0.5 ;  /* 0x3f0000001b287820 */ /* 0x000fe40000400000 */
[----:B------:R-:W-:Y:S01]  /*9390*/  F2FP.BF16.F32.PACK_AB R142, R57, R38 ;  /* 0x00000026398e723e */ /* 0x000fe200000010ff */
[----:B------:R-:W-:Y:S01]  /*93a0*/  FMUL R59, R59, R42 ;  /* 0x0000002a3b3b7220 */ /* 0x000fe20000400000 */
[----:B-1----:R-:W-:Y:S01]  /*93b0*/  @P0 FADD R46, -R46, 1 ;  /* 0x3f8000002e2e0421 */ /* 0x002fe20000000100 */
[----:B------:R-:W-:Y:S01]  /*93c0*/  FMUL R38, R23, 0.5 ;  /* 0x3f00000017267820 */ /* 0x000fe20000400000 */
[----:B------:R-:W-:Y:S03]  /*93d0*/  FMUL R42, R24, 0.5 ;  /* 0x3f000000182a7820 */ /* 0x000fe60000400000 */
[----:B------:R-:W-:Y:S02]  /*93e0*/  @P0 LOP3.LUT R0, R46, 0x80000000, R37, 0xb8, !PT ;  /* 0x800000002e000812 */ /* 0x000fe400078eb825 */
[----:B------:R-:W-:Y:S04]  /*93f0*/  FSETP.GE.AND P0, PT, |R6|, 1.0029599666595458984, PT ;  /* 0x3f8060fe0600780b */ /* 0x000fe80003f06200 */
[----:B------:R-:W-:Y:S02]  /*9400*/  FSEL R37, R63, 8.4834944573231041431e-05, P0 ;  /* 0x38b1e96a3f257808 */ /* 0x000fe40000000000 */
[----:B------:R-:W-:Y:S01]  /*9410*/  FSEL R2, -R55, -0.00082130916416645050049, P0 ;  /* 0xba574d2037027808 */ /* 0x000fe20000000100 */
[----:B------:R-:W-:Y:S01]  /*9420*/  FADD R55, R62, 1 ;  /* 0x3f8000003e377421 */ /* 0x000fe20000000000 */
[----:B------:R-:W-:Y:S02]  /*9430*/  FSEL R7, |R6|, R3, P0 ;  /* 0x0000000306077208 */ /* 0x000fe40000000200 */
[----:B------:R-:W-:Y:S01]  /*9440*/  FSEL R3, R45, 0.0052134888246655464172, P0 ;  /* 0x3baad5ea2d037808 */ /* 0x000fe20000000000 */
[----:B------:R-:W-:Y:S01]  /*9450*/  FMUL R36, R55, R36 ;  /* 0x0000002437247220 */ /* 0x000fe20000400000 */
[----:B------:R-:W-:Y:S01]  /*9460*/  FSEL R4, -R53, -0.026868773624300956726, P0 ;  /* 0xbcdc1be735047808 */ /* 0x000fe20000000100 */
[----:B------:R-:W-:Y:S01]  /*9470*/  FADD R45, R68, 1 ;  /* 0x3f800000442d7421 */ /* 0x000fe20000000000 */
[----:B------:R-:W-:Y:S01]  /*9480*/  FADD R53, R90, 1 ;  /* 0x3f8000005a357421 */ /* 0x000fe20000000000 */
[----:B------:R-:W-:Y:S01]  /*9490*/  FSEL R5, R47, 0.12837915122509002686, P0 ;  /* 0x3e0375d32f057808 */ /* 0x000fe20000000000 */
[----:B------:R-:W-:Y:S01]  /*94a0*/  FADD R47, R74, 1 ;  /* 0x3f8000004a2f7421 */ /* 0x000fe20000000000 */
[----:B------:R-:W-:Y:S01]  /*94b0*/  F2FP.BF16.F32.PACK_AB R143, R59, R36 ;  /* 0x000000243b8f723e */ /* 0x000fe200000010ff */
[----:B------:R-:W-:Y:S01]  /*94c0*/  FMUL R44, R45, R44 ;  /* 0x0000002c2d2c7220 */ /* 0x000fe20000400000 */
[-C--:B------:R-:W-:Y:S01]  /*94d0*/  FFMA R2, R37, R7.reuse, R2 ;  /* 0x0000000725027223 */ /* 0x080fe20000000002 */
[----:B------:R-:W-:Y:S01]  /*94e0*/  FMUL R36, R18, 0.5 ;  /* 0x3f00000012247820 */ /* 0x000fe20000400000 */
[----:B------:R-:W-:Y:S01]  /*94f0*/  FADD R45, R72, 1 ;  /* 0x3f800000482d7421 */ /* 0x000fe20000000000 */
[----:B------:R-:W-:Y:S01]  /*9500*/  FMUL R37, R16, 0.5 ;  /* 0x3f00000010257820 */ /* 0x000fe20000400000 */
[-C--:B------:R-:W-:Y:S01]  /*9510*/  FFMA R3, R2, R7.reuse, R3 ;  /* 0x0000000702037223 */ /* 0x080fe20000000003 */
[----:B------:R-:W-:Y:S01]  /*9520*/  FSEL R2, R49, -0.37612664699554443359, P0 ;  /* 0xbec093ac31027808 */ /* 0x000fe20000000000 */
[----:B------:R-:W-:Y:S01]  /*9530*/  FMUL R45, R45, R38 ;  /* 0x000000262d2d7220 */ /* 0x000fe20000400000 */
[----:B------:R-:W-:Y:S01]  /*9540*/  FMUL R38, R20, 0.5 ;  /* 0x3f00000014267820 */ /* 0x000fe20000400000 */
[----:B------:R-:W-:Y:S01]  /*9550*/  FFMA R4, R3, R7, R4 ;  /* 0x0000000703047223 */ /* 0x000fe20000000004 */
[----:B------:R-:W-:Y:S01]  /*9560*/  FSEL R3, R51, 0.11284004896879196167, P0 ;  /* 0x3de718af33037808 */ /* 0x000fe20000000000 */
[----:B------:R-:W-:Y:S01]  /*9570*/  FADD R51, R70, 1 ;  /* 0x3f80000046337421 */ /* 0x000fe20000000000 */
[----:B------:R-:W-:Y:S01]  /*9580*/  FMUL R38, R47, R38 ;  /* 0x000000262f267220 */ /* 0x000fe20000400000 */
[----:B------:R-:W-:Y:S01]  /*9590*/  FADD R47, R76, 1 ;  /* 0x3f8000004c2f7421 */ /* 0x000fe20000000000 */
[----:B------:R-:W-:Y:S01]  /*95a0*/  FMUL R37, R66, R37 ;  /* 0x0000002542257220 */ /* 0x000fe20000400000 */
[-C--:B------:R-:W-:Y:S01]  /*95b0*/  FFMA R3, R4, R7.reuse, R3 ;  /* 0x0000000704037223 */ /* 0x080fe20000000003 */
[----:B------:R-:W-:Y:S01]  /*95c0*/  FMUL R36, R51, R36 ;  /* 0x0000002433247220 */ /* 0x000fe20000400000 */
[----:B------:R-:W-:Y:S01]  /*95d0*/  FSEL R4, -R7, R6, P0 ;  /* 0x0000000607047208 */ /* 0x000fe20000000100 */
[----:B------:R-:W-:Y:S01]  /*95e0*/  FADD R49, R80, 1 ;  /* 0x3f80000050317421 */ /* 0x000fe20000000000 */
[----:B------:R-:W-:Y:S01]  /*95f0*/  FFMA R2, R3, R7, R2 ;  /* 0x0000000703027223 */ /* 0x000fe20000000002 */
[----:B------:R-:W-:Y:S01]  /*9600*/  F2FP.BF16.F32.PACK_AB R44, R44, R37 ;  /* 0x000000252c2c723e */ /* 0x000fe200000010ff */
[----:B------:R-:W-:Y:S01]  /*9610*/  FMUL R37, R22, 0.5 ;  /* 0x3f00000016257820 */ /* 0x000fe20000400000 */
[----:B------:R-:W-:Y:S01]  /*9620*/  F2FP.BF16.F32.PACK_AB R45, R45, R36 ;  /* 0x000000242d2d723e */ /* 0x000fe200000010ff */
[----:B------:R-:W-:Y:S01]  /*9630*/  FFMA R5, R2, R7, R5 ;  /* 0x0000000702057223 */ /* 0x000fe20000000005 */
[----:B------:R-:W-:Y:S01]  /*9640*/  FMUL R36, R21, 0.5 ;  /* 0x3f00000015247820 */ /* 0x000fe20000400000 */
[----:B------:R-:W-:Y:S01]  /*9650*/  FMUL R40, R49, R40 ;  /* 0x0000002831287220 */ /* 0x000fe20000400000 */
[----:B------:R-:W-:Y:S01]  /*9660*/  FMUL R37, R78, R37 ;  /* 0x000000254e257220 */ /* 0x000fe20000400000 */
[----:B------:R-:W-:Y:S01]  /*9670*/  FFMA R4, R5, R4, R4 ;  /* 0x0000000405047223 */ /* 0x000fe20000000004 */
[----:B------:R-:W-:Y:S01]  /*9680*/  FMUL R47, R47, R36 ;  /* 0x000000242f2f7220 */ /* 0x000fe20000400000 */
[----:B------:R-:W-:Y:S01]  /*9690*/  FADD R49, R82, 1 ;  /* 0x3f80000052317421 */ /* 0x000fe20000000000 */
[----:B------:R-:W-:Y:S01]  /*96a0*/  FADD R51, R84, 1 ;  /* 0x3f80000054337421 */ /* 0x000fe20000000000 */
[----:B------:R-:W1:Y:S02]  /*96b0*/  @P0 MUFU.EX2 R36, R4 ;  /* 0x0000000400240308 */ /* 0x000e640000000800 */
[----:B------:R-:W-:Y:S01]  /*96c0*/  F2FP.BF16.F32.PACK_AB R46, R47, R38 ;  /* 0x000000262f2e723e */ /* 0x000fe200000010ff */
[----:B------:R-:W-:Y:S01]  /*96d0*/  FMUL R42, R49, R42 ;  /* 0x0000002a312a7220 */ /* 0x000fe20000400000 */
[----:B------:R-:W-:Y:S01]  /*96e0*/  F2FP.BF16.F32.PACK_AB R47, R40, R37 ;  /* 0x00000025282f723e */ /* 0x000fe200000010ff */
[----:B------:R-:W-:Y:S01]  /*96f0*/  FMUL R38, R31, 0.5 ;  /* 0x3f0000001f267820 */ /* 0x000fe20000400000 */
[----:B------:R-:W-:Y:S01]  /*9700*/  FADD R49, R88, 1 ;  /* 0x3f80000058317421 */ /* 0x000fe20000000000 */
[----:B------:R-:W-:Y:S01]  /*9710*/  FMUL R37, R26, 0.5 ;  /* 0x3f0000001a257820 */ /* 0x000fe20000400000 */
[----:B------:R-:W-:Y:S01]  /*9720*/  FMUL R51, R51, R48 ;  /* 0x0000003033337220 */ /* 0x000fe20000400000 */
[----:B------:R-:W-:Y:S01]  /*9730*/  FMUL R40, R28, 0.5 ;  /* 0x3f0000001c287820 */ /* 0x000fe20000400000 */
[----:B------:R-:W-:Y:S01]  /*9740*/  FMUL R38, R49, R38 ;  /* 0x0000002631267220 */ /* 0x000fe20000400000 */
[----:B------:R-:W-:Y:S01]  /*9750*/  FMUL R37, R86, R37 ;  /* 0x0000002556257220 */ /* 0x000fe20000400000 */
[----:B------:R-:W-:Y:S01]  /*9760*/  FADD R49, R92, 1 ;  /* 0x3f8000005c317421 */ /* 0x000fe20000000000 */
[----:B------:R-:W-:Y:S01]  /*9770*/  F2FP.BF16.F32.PACK_AB R48, R51, R42 ;  /* 0x0000002a3330723e */ /* 0x000fe200000010ff */
[----:B------:R-:W-:Y:S01]  /*9780*/  FMUL R40, R53, R40 ;  /* 0x0000002835287220 */ /* 0x000fe20000400000 */
[----:B------:R-:W-:Y:S01]  /*9790*/  FMUL R42, R30, 0.5 ;  /* 0x3f0000001e2a7820 */ /* 0x000fe20000400000 */
[----:B------:R-:W-:Y:S01]  /*97a0*/  FADD R51, R0, 1 ;  /* 0x3f80000000337421 */ /* 0x000fe20000000000 */
[----:B-1----:R-:W-:Y:S01]  /*97b0*/  @P0 FADD R55, -R36, 1 ;  /* 0x3f80000024370421 */ /* 0x002fe20000000100 */
[----:B------:R-:W-:Y:S02]  /*97c0*/  FMUL R36, R29, 0.5 ;  /* 0x3f0000001d247820 */ /* 0x000fe40000400000 */
[----:B------:R-:W-:Y:S02]  /*97d0*/  FMUL R51, R51, R42 ;  /* 0x0000002a33337220 */ /* 0x000fe40000400000 */
[----:B------:R-:W-:Y:S01]  /*97e0*/  @P0 LOP3.LUT R4, R55, 0x80000000, R6, 0xb8, !PT ;  /* 0x8000000037040812 */ /* 0x000fe200078eb806 */
[----:B------:R-:W-:Y:S01]  /*97f0*/  FMUL R55, R49, R36 ;  /* 0x0000002431377220 */ /* 0x000fe20000400000 */
[----:B------:R-:W-:Y:S02]  /*9800*/  F2FP.BF16.F32.PACK_AB R49, R38, R37 ;  /* 0x000000252631723e */ /* 0x000fe400000010ff */
[----:B------:R-:W-:Y:S01]  /*9810*/  @P6 IADD3 R38, PT, PT, R71, 0x100, RZ ;  /* 0x0000010047266810 */ /* 0x000fe20007ffe0ff */
[----:B------:R-:W-:Y:S01]  /*9820*/  FADD R53, R4, 1 ;  /* 0x3f80000004357421 */ /* 0x000fe20000000000 */
[----:B------:R-:W-:Y:S02]  /*9830*/  IADD3 R36, PT, PT, R128, UR8, RZ ;  /* 0x0000000880247c10 */ /* 0x000fe4000fffe0ff */
[----:B------:R-:W-:Y:S01]  /*9840*/  @P6 PRMT R38, R73, 0x654, R38 ;  /* 0x0000065449266816 */ /* 0x000fe20000000026 */
[----:B------:R-:W-:Y:S01]  /*9850*/  FMUL R42, R53, R50 ;  /* 0x00000032352a7220 */ /* 0x000fe20000400000 */
[----:B------:R-:W-:Y:S01]  /*9860*/  F2FP.BF16.F32.PACK_AB R50, R55, R40 ;  /* 0x000000283732723e */ /* 0x000fe200000010ff */
[--C-:B------:R-:W-:Y:S01]  /*9870*/  IMAD R40, R123, -0x10, R36.reuse ;  /* 0xfffffff07b287824 */ /* 0x100fe200078e0224 */
[----:B------:R1:W-:Y:S01]  /*9880*/  @P6 SYNCS.ARRIVE.TRANS64.RED.A1T0 RZ, [R38+URZ], RZ ;  /* 0x000000ff26ff69a7 */ /* 0x0003e200081004ff */
[----:B------:R2:W-:Y:S01]  /*9890*/  STS.128 [R128+UR8], R136 ;  /* 0x0000008880007988 */ /* 0x0005e20008000c08 */
[----:B------:R-:W-:Y:S01]  /*98a0*/  IMAD R36, R121, -0x10, R36 ;  /* 0xfffffff079247824 */ /* 0x000fe200078e0224 */
[----:B------:R-:W-:Y:S02]  /*98b0*/  F2FP.BF16.F32.PACK_AB R51, R42, R51 ;  /* 0x000000332a33723e */ /* 0x000fe400000010ff */
[----:B------:R-:W-:Y:S04]  /*98c0*/  LEA R37, R103, R40, 0x4 ;  /* 0x0000002867257211 */ /* 0x000fe800078e20ff */
[----:B------:R2:W-:Y:S08]  /*98d0*/  STS.128 [R40+0x10], R140 ;  /* 0x0000108c28007388 */ /* 0x0005f00000000c00 */
[----:B------:R2:W-:Y:S01]  /*98e0*/  STS.128 [R36+0x20], R44 ;  /* 0x0000202c24007388 */ /* 0x0005e20000000c00 */
[----:B-1----:R-:W-:Y:S07]  /*98f0*/  @P6 IADD3 R38, PT, PT, R41, 0x1, RZ ;  /* 0x0000000129266810 */ /* 0x002fee0007ffe0ff */
[----:B------:R2:W-:Y:S01]  /*9900*/  STS.128 [R37+0x10], R48 ;  /* 0x0000103025007388 */ /* 0x0005e20000000c00 */
[C---:B------:R-:W-:Y:S04]  /*9910*/  @P6 ISETP.NE.AND P0, PT, R38.reuse, 0x4, PT ;  /* 0x000000042600680c */ /* 0x040fe80003f05270 */
[----:B------:R-:W-:Y:S01]  /*9920*/  @P6 SEL R41, R38, RZ, P0 ;  /* 0x000000ff26296207 */ /* 0x000fe20000000000 */
[----:B------:R-:W-:Y:S01]  /*9930*/  @!PT LDS RZ, [RZ] ;  /* 0x00000000fffff984 */ /* 0x000fe20000000800 */
[----:B------:R-:W-:Y:S01]  /*9940*/  @!PT LDS RZ, [RZ] ;  /* 0x00000000fffff984 */ /* 0x000fe20000000800 */
[----:B------:R-:W-:Y:S01]  /*9950*/  @!PT LDS RZ, [RZ] ;  /* 0x00000000fffff984 */ /* 0x000fe20000000800 */
[----:B------:R-:W-:Y:S01]  /*9960*/  @!PT LDS RZ, [RZ] ;  /* 0x00000000fffff984 */ /* 0x000fe20000000800 */
[----:B------:R1:W-:Y:S06]  /*9970*/  MEMBAR.ALL.CTA ;  /* 0x0000000000007992 */ /* 0x0003ec0000008000 */
[----:B-1----:R-:W1:Y:S01]  /*9980*/  FENCE.VIEW.ASYNC.S ;  /* 0x00000000000073c6 */ /* 0x002e620000000000 */
[----:B------:R-:W-:Y:S04]  /*9990*/  @P6 SEL R38, RZ, 0x1, P0 ;  /* 0x00000001ff266807 */ /* 0x000fe80000000000 */
[----:B------:R-:W-:Y:S01]  /*99a0*/  @P6 LOP3.LUT R101, R101, R38, RZ, 0x3c, !PT ;  /* 0x0000002665656212 */ /* 0x000fe200078e3cff */
[----:B-1----:R-:W-:Y:S06]  /*99b0*/  BAR.SYNC.DEFER_BLOCKING 0x1, 0x80 ;  /* 0x0042000000007b1d */ /* 0x002fec0000010000 */
[----:B------:R-:W-:Y:S05]  /*99c0*/  @P2 BRA `(.L_x_104) ;  /* 0x00000000003c2947 */ /* 0x000fea0003800000 */
[----:B------:R-:W-:Y:S01]  /*99d0*/  UIADD3 UR10, UP0, UPT, UR44, 0x680, URZ ;  /* 0x000006802c0a7890 */ /* 0x000fe2000ff1e0ff */
[----:B------:R-:W-:Y:S01]  /*99e0*/  R2UR UR4, R122 ;  /* 0x000000007a0472ca */ /* 0x000fe200000e0000 */
[----:B------:R-:W-:Y:S01]  /*99f0*/  IMAD.IADD R96, R79, 0x1, R96 ;  /* 0x000000014f607824 */ /* 0x000fe200078e0260 */
[----:B------:R-:W-:Y:S01]  /*9a00*/  R2UR UR6, R77 ;  /* 0x000000004d0672ca */ /* 0x000fe200000e0000 */
[----:B------:R-:W-:Y:S01]  /*9a10*/  UIADD3.X UR11, UPT, UPT, URZ, UR45, URZ, UP0, !UPT ;  /* 0x0000002dff0b7290 */ /* 0x000fe200087fe4ff */
[----:B------:R-:W-:Y:S09]  /*9a20*/  PLOP3.LUT P0, PT, PT, PT, PT, 0x80, 0x8 ;  /* 0x000000000008781c */ /* 0x000ff20003f0f070 */
[----:B------:R-:W-:Y:S11]  /*9a30*/  UIADD3 UR4, UPT, UPT, UR4, 0x200, UR8 ;  /* 0x0000020004047890 */ /* 0x000ff6000fffe008 */
[----:B------:R-:W-:Y:S01]  /*9a40*/  @!UPT UIADD3 URZ, UPT, UPT, URZ, URZ, URZ ;  /* 0x000000fffffff290 */ /* 0x000fe2000fffe0ff */
.L_x_105:
[----:B------:R-:W-:Y:S02]  /*9a50*/  PLOP3.LUT P1, PT, P1, P0, PT, 0xf2, 0x2f ;  /* 0x00000000002f781c */ /* 0x000fe40000f21e72 */
[----:B------:R-:W-:Y:S01]  /*9a60*/  @P0 R2UR P1, UR5, R96 ;  /* 0x00000000600502ca */ /* 0x000fe20000020000 */
[----:B------:R-:W-:Y:S07]  /*9a70*/  UMOV UR7, UR36 ;  /* 0x0000002400077c82 */ /* 0x000fee0008000000 */
[----:B------:R-:W-:Y:S05]  /*9a80*/  @P0 PLOP3.LUT P0, PT, P1, PT, PT, 0x80, 0x8 ;  /* 0x000000000008081c */ /* 0x000fea0000f0f070 */
[----:B------:R1:W-:Y:S08]  /*9a90*/  UTMASTG.3D [UR4], [UR10] ;  /* 0x000000040a0073b5 */ /* 0x0003f00008010000 */
[----:B-1----:R-:W-:Y:S05]  /*9aa0*/  @P0 BRA.U.ANY `(.L_x_105) ;  /* 0xfffffffd00e80947 */ /* 0x002fea000393ffff */
[----:B------:R0:W-:Y:S02]  /*9ab0*/  UTMACMDFLUSH ;  /* 0x00000000000079b7 */ /* 0x0001e40000000000 */
.L_x_104:
[----:B------:R-:W-:Y:S05]  /*9ac0*/  BSYNC.RECONVERGENT B0 ;  /* 0x0000000000007941 */ /* 0x000fea0003800200 */
.L_x_103:
[----:B------:R-:W-:Y:S01]  /*9ad0*/  UIADD3 UR40, UPT, UPT, UR40, 0x1, URZ ;  /* 0x0000000128287890 */ /* 0x000fe2000fffe0ff */
[----:B------:R-:W-:Y:S03]  /*9ae0*/  BSSY.RECONVERGENT B0, `(.L_x_106) ;  /* 0x0000007000007945 */ /* 0x000fe60003800200 */
[----:B------:R-:W-:Y:S04]  /*9af0*/  UISETP.NE.AND UP0, UPT, UR40, 0x3, UPT ;  /* 0x000000032800788c */ /* 0x000fe8000bf05270 */
[----:B------:R-:W-:Y:S02]  /*9b00*/  USEL UR4, URZ, 0x1, UP0 ;  /* 0x00000001ff047887 */ /* 0x000fe40008000000 */
[----:B------:R-:W-:Y:S02]  /*9b10*/  USEL UR40, UR40, URZ, UP0 ;  /* 0x000000ff28287287 */ /* 0x000fe40008000000 */
[----:B------:R-:W-:Y:S01]  /*9b20*/  ULOP3.LUT UR41, UR41, UR4, URZ, 0x3c, !UPT ;  /* 0x0000000429297292 */ /* 0x000fe2000f8e3cff */
[----:B------:R-:W-:Y:S11]  /*9b30*/  @P2 BRA `(.L_x_107) ;  /* 0x0000000000042947 */ /* 0x000ff60003800000 */
[----:B------:R-:W-:Y:S04]  /*9b40*/  DEPBAR.LE SB0, 0x1 ;  /* 0x000080400000791a */ /* 0x000fe80000000000 */
.L_x_107:
[----:B------:R-:W-:Y:S05]  /*9b50*/  BSYNC.RECONVERGENT B0 ;  /* 0x0000000000007941 */ /* 0x000fea0003800200 */
.L_x_106:
[----:B------:R-:W-:Y:S01]  /*9b60*/  BAR.SYNC.DEFER_BLOCKING 0x1, 0x80 ;  /* 0x0042000000007b1d */ /* 0x000fe20000010000 */
[----:B------:R-:W-:Y:S01]  /*9b70*/  ISETP.NE.AND P3, PT, R134, RZ, PT ;  /* 0x000000ff8600720c */ /* 0x000fe20003f65270 */
[----:B------:R-:W-:Y:S05]  /*9b80*/  VIADD R87, R87, 0x1 ;  /* 0x0000000157577836 */ /* 0x000fea0000000000 */
[----:B------:R-:W-:Y:S01]  /*9b90*/  ISETP.GE.U32.AND P0, PT, R87, 0x2, PT ;  /* 0x000000025700780c */ /* 0x000fe20003f06070 */
[----:B------:R-:W-:Y:S11]  /*9ba0*/  BSSY.RECONVERGENT B0, `(.L_x_108) ;  /* 0x000000a000007945 */ /* 0x000ff60003800200 */
[----:B------:R-:W-:Y:S01]  /*9bb0*/  @!UPT UIADD3 URZ, UPT, UPT, URZ, URZ, URZ ;  /* 0x000000fffffff290 */ /* 0x000fe2000fffe0ff */
[----:B------:R-:W-:Y:S05]  /*9bc0*/  @!P0 BRA `(.L_x_109) ;  /* 0x00000000001c8947 */ /* 0x000fea0003800000 */
[C---:B------:R-:W-:Y:S02]  /*9bd0*/  @!P3 IMAD R0, R97.reuse, 0x8, R122 ;  /* 0x000000086100b824 */ /* 0x040fe400078e027a */
[----:B------:R-:W-:Y:S02]  /*9be0*/  VIADD R97, R97, 0x1 ;  /* 0x0000000161617836 */ /* 0x000fe40000000000 */
[----:B------:R-:W-:Y:S03]  /*9bf0*/  @!P3 VIADD R0, R0, 0x98 ;  /* 0x000000980000b836 */ /* 0x000fe60000000000 */
[----:B------:R-:W-:Y:S02]  /*9c00*/  ISETP.NE.AND P0, PT, R97, 0x3, PT ;  /* 0x000000036100780c */ /* 0x000fe40003f05270 */
[----:B------:R-:W-:Y:S02]  /*9c10*/  @!P3 PRMT R0, R73, 0x654, R0 ;  /* 0x000006544900b816 */ /* 0x000fe40000000000 */
[----:B------:R-:W-:Y:S02]  /*9c20*/  SEL R97, R97, RZ, P0 ;  /* 0x000000ff61617207 */ /* 0x000fe40000000000 */
[----:B------:R1:W-:Y:S07]  /*9c30*/  @!P3 SYNCS.ARRIVE.TRANS64.RED.A1T0 RZ, [R0+URZ], RZ ;  /* 0x000000ff00ffb9a7 */ /* 0x0003ee00081004ff */
.L_x_109:
[----:B------:R-:W-:Y:S05]  /*9c40*/  BSYNC.RECONVERGENT B0 ;  /* 0x0000000000007941 */ /* 0x000fea0003800200 */
.L_x_108:
[----:B------:R-:W-:Y:S01]  /*9c50*/  ISETP.NE.AND P0, PT, R132, RZ, PT ;  /* 0x000000ff8400720c */ /* 0x000fe20003f05270 */
[----:B------:R-:W-:Y:S01]  /*9c60*/  IMAD.MOV.U32 R96, RZ, RZ, 0x20 ;  /* 0x00000020ff607424 */ /* 0x000fe200078e00ff */
[----:B------:R-:W-:Y:S02]  /*9c70*/  ISETP.NE.AND P2, PT, R131, RZ, PT ;  /* 0x000000ff8300720c */ /* 0x000fe40003f45270 */
[----:B------:R-:W-:Y:S02]  /*9c80*/  PLOP3.LUT P1, PT, P3, P0, PT, 0xf8, 0x8f ;  /* 0x00000000008f781c */ /* 0x000fe40001f21f70 */
[----:B------:R-:W-:Y:S11]  /*9c90*/  SEL R89, R89, 0x1, P3 ;  /* 0x0000000159597807 */ /* 0x000ff60001800000 */
[----:B------:R-:W3:Y:S01]  /*9ca0*/  @!P1 S2R R73, SR_CgaCtaId ;  /* 0x0000000000499919 */ /* 0x000ee20000008800 */
[----:B------:R-:W-:Y:S02]  /*9cb0*/  @!P1 MOV R2, 0x400 ;  /* 0x0000040000029802 */ /* 0x000fe40000000f00 */
[----:B-1----:R-:W-:Y:S02]  /*9cc0*/  @!P1 SHF.L.U32 R0, R91, 0x1f, RZ ;  /* 0x0000001f5b009819 */ /* 0x002fe400000006ff */
[----:B---3--:R-:W-:Y:S05]  /*9cd0*/  @!P1 LEA R122, R73, R2, 0x18 ;  /* 0x00000002497a9211 */ /* 0x008fea00078ec0ff */
[----:B------:R-:W-:Y:S04]  /*9ce0*/  @!P1 IMAD R3, R85, 0x8, R122 ;  /* 0x0000000855039824 */ /* 0x000fe800078e027a */
[----:B------:R-:W1:Y:S02]  /*9cf0*/  @!P1 SYNCS.PHASECHK.TRANS64.TRYWAIT P0, [R3+URZ+0x80], R0 ;  /* 0x00008000030095a7 */ /* 0x000e6400080011ff */
[----:B-1----:R-:W-:Y:S02]  /*9d00*/  @!P1 SEL R89, RZ, 0x1, !P0 ;  /* 0x00000001ff599807 */ /* 0x002fe40004000000 */
[----:B------:R-:W-:Y:S02]  /*9d10*/  PLOP3.LUT P1, PT, PT, PT, PT, 0x80, 0x8 ;  /* 0x000000000008781c */ /* 0x000fe40003f2f070 */
[----:B------:R-:W-:Y:S02]  /*9d20*/  PLOP3.LUT P0, PT, PT, PT, PT, 0x8, 0x80 ;  /* 0x000000000080781c */ /* 0x000fe40003f0e170 */
[----:B------:R-:W-:Y:S01]  /*9d30*/  P2R R132, PR, RZ, 0x2 ;  /* 0x00000002ff847803 */ /* 0x000fe20000000000 */
[----:B------:R-:W-:Y:S10]  /*9d40*/  @P2 BRA `(.L_x_110) ;  /* 0xffffffbc00342947 */ /* 0x000ff4000383ffff */
[----:B------:R-:W-:Y:S01]  /*9d50*/  ISETP.NE.AND P2, PT, R130, RZ, PT ;  /* 0x000000ff8200720c */ /* 0x000fe20003f45270 */
[----:B------:R-:W-:Y:S01]  /*9d60*/  UIADD3 UR37, UPT, UPT, UR37, 0x2, URZ ;  /* 0x0000000225257890 */ /* 0x000fe2000fffe0ff */
[----:B------:R-:W-:Y:S01]  /*9d70*/  ISETP.NE.AND P0, PT, R81, 0x2, PT ;  /* 0x000000025100780c */ /* 0x000fe20003f05270 */
[----:B------:R-:W-:Y:S02]  /*9d80*/  IMAD.IADD R18, R126, 0x1, R67 ;  /* 0x000000017e127824 */ /* 0x000fe400078e0243 */
[----:B------:R-:W-:Y:S01]  /*9d90*/  IMAD.IADD R19, R93, 0x1, R120 ;  /* 0x000000015d137824 */ /* 0x000fe200078e0278 */
[----:B------:R-:W-:Y:S02]  /*9da0*/  SEL R0, RZ, 0x1, P0 ;  /* 0x00000001ff007807 */ /* 0x000fe40000000000 */
[----:B------:R-:W-:Y:S02]  /*9db0*/  SEL R81, R81, RZ, P0 ;  /* 0x000000ff51517207 */ /* 0x000fe40000000000 */
[----:B------:R-:W-:-:S03]  /*9dc0*/  LOP3.LUT R99, R99, R0, RZ, 0x3c, !PT ;  /* 0x0000000063637212 */ /* 0x000fc600078e3cff */
[----:B------:R-:W-:Y:S01]  /*9dd0*/  @P2 R2UR UR36, R95 ;  /* 0x000000005f2422ca */ /* 0x000fe200000e0000 */
[----:B------:R-:W-:-:S14]  /*9de0*/  @P2 BRA `(.L_x_111) ;  /* 0xffffffac00ac2947 */ /* 0x000fdc000383ffff */
[----:B------:R-:W-:-:S09]  /*9df0*/  UISETP.NE.AND UP0, UPT, UR43, URZ, UPT ;  /* 0x000000ff2b00728c */ /* 0x000fd2000bf05270 */
[----:B------:R-:W-:Y:S05]  /*9e00*/  BRA.U !UP0, `(.L_x_112) ;  /* 0x0000000108487547 */ /* 0x000fea000b800000 */
[----:B------:R-:W1:Y:S02]  /*9e10*/  LDCU.64 UR4, c[0x0][0x890] ;  /* 0x00011200ff0477ac */ /* 0x000e640008000a00 */
[----:B-1----:R-:W-:-:S04]  /*9e20*/  UISETP.NE.U32.AND UP0, UPT, UR4, URZ, UPT ;  /* 0x000000ff0400728c */ /* 0x002fc8000bf05070 */
[----:B------:R-:W-:-:S09]  /*9e30*/  UISETP.NE.AND.EX UP0, UPT, UR5, URZ, UPT, UP0 ;  /* 0x000000ff0500728c */ /* 0x000fd2000bf05300 */
[----:B------:R-:W-:Y:S05]  /*9e40*/  BRA.U UP0, `(.L_x_113) ;  /* 0x00000001000c7547 */ /* 0x000fea000b800000 */
[----:B------:R-:W-:-:S13]  /*9e50*/  FSETP.NEU.AND P0, PT, R61, RZ, PT ;  /* 0x000000ff3d00720b */ /* 0x000fda0003f0d000 */
[----:B------:R-:W-:Y:S05]  /*9e60*/  @!P0 EXIT ;  /* 0x000000000000894d */ /* 0x000fea0003800000 */
[----:B------:R-:W-:Y:S05]  /*9e70*/  BRA `(.L_x_112) ;  /* 0x00000000002c7947 */ /* 0x000fea0003800000 */
.L_x_113:
[----:B------:R-:W-:Y:S01]  /*9e80*/  ISETP.NE.AND P0, PT, R75, RZ, PT ;  /* 0x000000ff4b00720c */ /* 0x000fe20003f05270 */
[----:B------:R-:W-:-:S12]  /*9e90*/  BSSY.RECONVERGENT B0, `(.L_x_112) ;  /* 0x0000009000007945 */ /* 0x000fd80003800200 */
[----:B------:R-:W-:Y:S05]  /*9ea0*/  @P0 BRA `(.L_x_114) ;  /* 0x0000000000140947 */ /* 0x000fea0003800000 */
[----:B------:R-:W1:Y:S02]  /*9eb0*/  LDCU.64 UR4, c[0x0][0x888] ;  /* 0x00011100ff0477ac */ /* 0x000e640008000a00 */
[----:B-1----:R-:W-:-:S04]  /*9ec0*/  ISETP.NE.U32.AND P0, PT, RZ, UR4, PT ;  /* 0x00000004ff007c0c */ /* 0x002fc8000bf05070 */
[----:B------:R-:W-:-:S13]  /*9ed0*/  ISETP.NE.AND.EX P0, PT, RZ, UR5, PT, P0 ;  /* 0x00000005ff007c0c */ /* 0x000fda000bf05300 */
[----:B------:R-:W-:Y:S05]  /*9ee0*/  @!P0 EXIT ;  /* 0x000000000000894d */ /* 0x000fea0003800000 */
[----:B------:R-:W-:Y:S05]  /*9ef0*/  BRA `(.L_x_115) ;  /* 0x0000000000087947 */ /* 0x000fea0003800000 */
.L_x_114:
[----:B------:R-:W-:-:S13]  /*9f00*/  FSETP.NEU.AND P0, PT, R61, RZ, PT ;  /* 0x000000ff3d00720b */ /* 0x000fda0003f0d000 */
[----:B------:R-:W-:Y:S05]  /*9f10*/  @!P0 EXIT ;  /* 0x000000000000894d */ /* 0x000fea0003800000 */
.L_x_115:
[----:B------:R-:W-:Y:S05]  /*9f20*/  BSYNC.RECONVERGENT B0 ;  /* 0x0000000000007941 */ /* 0x000fea0003800200 */
.L_x_112:
[----:B------:R-:W-:Y:S01]  /*9f30*/  IMAD R0, R97, 0x8, R122 ;  /* 0x0000000861007824 */ /* 0x000fe200078e027a */
[----:B------:R-:W-:-:S04]  /*9f40*/  DEPBAR.LE SB0, 0x0 ;  /* 0x000080000000791a */ /* 0x000fc80000000000 */
[----:B------:R-:W-:-:S04]  /*9f50*/  IADD3 R0, PT, PT, R0, 0x98, RZ ;  /* 0x0000009800007810 */ /* 0x000fc80007ffe0ff */
[----:B------:R-:W-:-:S04]  /*9f60*/  PRMT R0, R73, 0x654, R0 ;  /* 0x0000065449007816 */ /* 0x000fc80000000000 */
[----:B------:R-:W-:Y:S01]  /*9f70*/  SYNCS.ARRIVE.TRANS64.RED.A1T0 RZ, [R0+URZ], RZ ;  /* 0x000000ff00ff79a7 */ /* 0x000fe200081004ff */
[----:B------:R-:W-:Y:S05]  /*9f80*/  EXIT ;  /* 0x000000000000794d */ /* 0x000fea0003800000 */
.L_x_19:
[----:B----4-:R4:W1:Y:S02]  /*9f90*/  SYNCS.PHASECHK.TRANS64.TRYWAIT P0, [R3+URZ+0x130], R2 ;  /* 0x00013002030075a7 */ /* 0x01086400080011ff */
[----:B-1----:R-:W-:Y:S05]  /*9fa0*/  @!P0 NANOSLEEP.SYNCS 0x989680 ;  /* 0x009896800000895d */ /* 0x002fea0003900000 */
[----:B------:R-:W1:Y:S02]  /*9fb0*/  @!P0 SYNCS.PHASECHK.TRANS64 P0, [R3+URZ+0x130], R2 ;  /* 0x00013002030085a7 */ /* 0x000e6400080010ff */
[----:B-1----:R-:W-:Y:S05]  /*9fc0*/  @!P0 BRA `(.L_x_19) ;  /* 0xfffffffc00f08947 */ /* 0x002fea000383ffff */
[----:B------:R-:W-:Y:S05]  /*9fd0*/  BRA `(.L_x_116) ;  /* 0xffffff7400847947 */ /* 0x000fea000383ffff */
.L_x_22:
[----:B-1----:R-:W-:-:S07]  /*9fe0*/  MOV R2, UR33 ;  /* 0x0000002100027c02 */ /* 0x002fce0008000f00 */
.L_x_117:
[----:B-1----:R1:W4:Y:S02]  /*9ff0*/  SYNCS.PHASECHK.TRANS64.TRYWAIT P0, [R2+URZ+0x40], R5 ;  /* 0x00004005020075a7 */ /* 0x00232400080011ff */
[----:B----4-:R-:W-:Y:S05]  /*a000*/  @!P0 NANOSLEEP.SYNCS 0x989680 ;  /* 0x009896800000895d */ /* 0x010fea0003900000 */
[----:B------:R-:W4:Y:S02]  /*a010*/  @!P0 SYNCS.PHASECHK.TRANS64 P0, [R2+URZ+0x40], R5 ;  /* 0x00004005020085a7 */ /* 0x000f2400080010ff */
[----:B----4-:R-:W-:Y:S05]  /*a020*/  @!P0 BRA `(.L_x_117) ;  /* 0xfffffffc00f08947 */ /* 0x010fea000383ffff */
[----:B------:R-:W-:Y:S05]  /*a030*/  BRA `(.L_x_21) ;  /* 0xffffff7400d47947 */ /* 0x000fea000383ffff */
.L_x_28:
[----:B-1----:R-:W-:-:S07]  /*a040*/  MOV R2, UR17 ;  /* 0x0000001100027c02 */ /* 0x002fce0008000f00 */
.L_x_118:
[----:B-1----:R1:W4:Y:S02]  /*a050*/  SYNCS.PHASECHK.TRANS64.TRYWAIT P0, [R2+URZ+0x40], R5 ;  /* 0x00004005020075a7 */ /* 0x00232400080011ff */
[----:B----4-:R-:W-:Y:S05]  /*a060*/  @!P0 NANOSLEEP.SYNCS 0x989680 ;  /* 0x009896800000895d */ /* 0x010fea0003900000 */
[----:B------:R-:W4:Y:S02]  /*a070*/  @!P0 SYNCS.PHASECHK.TRANS64 P0, [R2+URZ+0x40], R5 ;  /* 0x00004005020085a7 */ /* 0x000f2400080010ff */
[----:B----4-:R-:W-:Y:S05]  /*a080*/  @!P0 BRA `(.L_x_118) ;  /* 0xfffffffc00f08947 */ /* 0x010fea000383ffff */
[----:B------:R-:W-:Y:S05]  /*a090*/  BRA `(.L_x_27) ;  /* 0xffffff7800807947 */ /* 0x000fea000383ffff */
.L_x_32:
[----:B-1----:R1:W4:Y:S02]  /*a0a0*/  SYNCS.PHASECHK.TRANS64.TRYWAIT P0, [R2+URZ+0xc0], R3 ;  /* 0x0000c003020075a7 */ /* 0x00232400080011ff */
[----:B----4-:R-:W-:Y:S05]  /*a0b0*/  @!P0 NANOSLEEP.SYNCS 0x989680 ;  /* 0x009896800000895d */ /* 0x010fea0003900000 */
[----:B------:R-:W4:Y:S02]  /*a0c0*/  @!P0 SYNCS.PHASECHK.TRANS64 P0, [R2+URZ+0xc0], R3 ;  /* 0x0000c003020085a7 */ /* 0x000f2400080010ff */
[----:B----4-:R-:W-:Y:S05]  /*a0d0*/  @!P0 BRA `(.L_x_32) ;  /* 0xfffffffc00f08947 */ /* 0x010fea000383ffff */
[----:B------:R-:W-:Y:S05]  /*a0e0*/  BRA `(.L_x_119) ;  /* 0xffffff7c00107947 */ /* 0x000fea000383ffff */
.L_x_36:
[----:B--2---:R-:W-:-:S07]  /*a0f0*/  MOV R0, UR4 ;  /* 0x0000000400007c02 */ /* 0x004fce0008000f00 */
.L_x_120:
[----:B-1----:R1:W2:Y:S02]  /*a100*/  SYNCS.PHASECHK.TRANS64.TRYWAIT P0, [R0+URZ], R3 ;  /* 0x00000003000075a7 */ /* 0x0022a400080011ff */
[----:B--2---:R-:W-:Y:S05]  /*a110*/  @!P0 NANOSLEEP.SYNCS 0x989680 ;  /* 0x009896800000895d */ /* 0x004fea0003900000 */
[----:B------:R-:W2:Y:S02]  /*a120*/  @!P0 SYNCS.PHASECHK.TRANS64 P0, [R0+URZ], R3 ;  /* 0x00000003000085a7 */ /* 0x000ea400080010ff */
[----:B--2---:R-:W-:Y:S05]  /*a130*/  @!P0 BRA `(.L_x_120) ;  /* 0xfffffffc00f08947 */ /* 0x004fea000383ffff */
[----:B------:R-:W-:Y:S05]  /*a140*/  BRA `(.L_x_121) ;  /* 0xffffff8000807947 */ /* 0x000fea000383ffff */
.L_x_37:
[----:B--2---:R-:W-:-:S07]  /*a150*/  MOV R0, UR4 ;  /* 0x0000000400007c02 */ /* 0x004fce0008000f00 */
.L_x_122:
[----:B-1----:R1:W2:Y:S02]  /*a160*/  SYNCS.PHASECHK.TRANS64.TRYWAIT P0, [R0+URZ], R3 ;  /* 0x00000003000075a7 */ /* 0x0022a400080011ff */
[----:B--2---:R-:W-:Y:S05]  /*a170*/  @!P0 NANOSLEEP.SYNCS 0x989680 ;  /* 0x009896800000895d */ /* 0x004fea0003900000 */
[----:B------:R-:W2:Y:S02]  /*a180*/  @!P0 SYNCS.PHASECHK.TRANS64 P0, [R0+URZ], R3 ;  /* 0x00000003000085a7 */ /* 0x000ea400080010ff */
[----:B--2---:R-:W-:Y:S05]  /*a190*/  @!P0 BRA `(.L_x_122) ;  /* 0xfffffffc00f08947 */ /* 0x004fea000383ffff */
[----:B------:R-:W-:Y:S05]  /*a1a0*/  BRA `(.L_x_123) ;  /* 0xffffff80008c7947 */ /* 0x000fea000383ffff */
.L_x_38:
[----:B--2---:R-:W-:-:S07]  /*a1b0*/  MOV R0, UR4 ;  /* 0x0000000400007c02 */ /* 0x004fce0008000f00 */
.L_x_124:
[----:B-1----:R1:W2:Y:S02]  /*a1c0*/  SYNCS.PHASECHK.TRANS64.TRYWAIT P0, [R0+URZ], R3 ;  /* 0x00000003000075a7 */ /* 0x0022a400080011ff */
[----:B--2---:R-:W-:Y:S05]  /*a1d0*/  @!P0 NANOSLEEP.SYNCS 0x989680 ;  /* 0x009896800000895d */ /* 0x004fea0003900000 */
[----:B------:R-:W2:Y:S02]  /*a1e0*/  @!P0 SYNCS.PHASECHK.TRANS64 P0, [R0+URZ], R3 ;  /* 0x00000003000085a7 */ /* 0x000ea400080010ff */
[----:B--2---:R-:W-:Y:S05]  /*a1f0*/  @!P0 BRA `(.L_x_124) ;  /* 0xfffffffc00f08947 */ /* 0x004fea000383ffff */
[----:B------:R-:W-:Y:S05]  /*a200*/  BRA `(.L_x_125) ;  /* 0xffffff8000987947 */ /* 0x000fea000383ffff */
.L_x_39:
[----:B--2---:R-:W-:-:S07]  /*a210*/  MOV R0, UR4 ;  /* 0x0000000400007c02 */ /* 0x004fce0008000f00 */
.L_x_126:
[----:B-1----:R1:W2:Y:S02]  /*a220*/  SYNCS.PHASECHK.TRANS64.TRYWAIT P0, [R0+URZ], R3 ;  /* 0x00000003000075a7 */ /* 0x0022a400080011ff */
[----:B--2---:R-:W-:Y:S05]  /*a230*/  @!P0 NANOSLEEP.SYNCS 0x989680 ;  /* 0x009896800000895d */ /* 0x004fea0003900000 */
[----:B------:R-:W2:Y:S02]  /*a240*/  @!P0 SYNCS.PHASECHK.TRANS64 P0, [R0+URZ], R3 ;  /* 0x00000003000085a7 */ /* 0x000ea400080010ff */
[----:B--2---:R-:W-:Y:S05]  /*a250*/  @!P0 BRA `(.L_x_126) ;  /* 0xfffffffc00f08947 */ /* 0x004fea000383ffff */
[----:B------:R-:W-:Y:S05]  /*a260*/  BRA `(.L_x_127) ;  /* 0xffffff8000a47947 */ /* 0x000fea000383ffff */
.L_x_40:
[----:B--2---:R-:W-:-:S07]  /*a270*/  MOV R0, UR4 ;  /* 0x0000000400007c02 */ /* 0x004fce0008000f00 */
.L_x_128:
[----:B-1----:R1:W2:Y:S02]  /*a280*/  SYNCS.PHASECHK.TRANS64.TRYWAIT P0, [R0+URZ], R3 ;  /* 0x00000003000075a7 */ /* 0x0022a400080011ff */
[----:B--2---:R-:W-:Y:S05]  /*a290*/  @!P0 NANOSLEEP.SYNCS 0x989680 ;  /* 0x009896800000895d */ /* 0x004fea0003900000 */
[----:B------:R-:W2:Y:S02]  /*a2a0*/  @!P0 SYNCS.PHASECHK.TRANS64 P0, [R0+URZ], R3 ;  /* 0x00000003000085a7 */ /* 0x000ea400080010ff */
[----:B--2---:R-:W-:Y:S05]  /*a2b0*/  @!P0 BRA `(.L_x_128) ;  /* 0xfffffffc00f08947 */ /* 0x004fea000383ffff */
[----:B------:R-:W-:Y:S05]  /*a2c0*/  BRA `(.L_x_129) ;  /* 0xffffff8000b07947 */ /* 0x000fea000383ffff */
.L_x_41:
[----:B--2---:R-:W-:-:S07]  /*a2d0*/  MOV R0, UR4 ;  /* 0x0000000400007c02 */ /* 0x004fce0008000f00 */
.L_x_130:
[----:B-1----:R1:W2:Y:S02]  /*a2e0*/  SYNCS.PHASECHK.TRANS64.TRYWAIT P0, [R0+URZ], R3 ;  /* 0x00000003000075a7 */ /* 0x0022a400080011ff */
[----:B--2---:R-:W-:Y:S05]  /*a2f0*/  @!P0 NANOSLEEP.SYNCS 0x989680 ;  /* 0x009896800000895d */ /* 0x004fea0003900000 */
[----:B------:R-:W2:Y:S02]  /*a300*/  @!P0 SYNCS.PHASECHK.TRANS64 P0, [R0+URZ], R3 ;  /* 0x00000003000085a7 */ /* 0x000ea400080010ff */
[----:B--2---:R-:W-:Y:S05]  /*a310*/  @!P0 BRA `(.L_x_130) ;  /* 0xfffffffc00f08947 */ /* 0x004fea000383ffff */
[----:B------:R-:W-:Y:S05]  /*a320*/  BRA `(.L_x_131) ;  /* 0xffffff8000bc7947 */ /* 0x000fea000383ffff */
.L_x_42:
[----:B--2---:R-:W-:-:S07]  /*a330*/  MOV R0, UR4 ;  /* 0x0000000400007c02 */ /* 0x004fce0008000f00 */
.L_x_132:
[----:B-1----:R1:W2:Y:S02]  /*a340*/  SYNCS.PHASECHK.TRANS64.TRYWAIT P0, [R0+URZ], R3 ;  /* 0x00000003000075a7 */ /* 0x0022a400080011ff */
[----:B--2---:R-:W-:Y:S05]  /*a350*/  @!P0 NANOSLEEP.SYNCS 0x989680 ;  /* 0x009896800000895d */ /* 0x004fea0003900000 */
[----:B------:R-:W2:Y:S02]  /*a360*/  @!P0 SYNCS.PHASECHK.TRANS64 P0, [R0+URZ], R3 ;  /* 0x00000003000085a7 */ /* 0x000ea400080010ff */
[----:B--2---:R-:W-:Y:S05]  /*a370*/  @!P0 BRA `(.L_x_132) ;  /* 0xfffffffc00f08947 */ /* 0x004fea000383ffff */
[----:B------:R-:W-:Y:S05]  /*a380*/  BRA `(.L_x_133) ;  /* 0xffffff8000c87947 */ /* 0x000fea000383ffff */
.L_x_45:
[----:B-1----:R1:W2:Y:S02]  /*a390*/  SYNCS.PHASECHK.TRANS64.TRYWAIT P0, [R0+URZ+0x120], R5 ;  /* 0x00012005000075a7 */ /* 0x0022a400080011ff */
[----:B--2---:R-:W-:Y:S05]  /*a3a0*/  @!P0 NANOSLEEP.SYNCS 0x989680 ;  /* 0x009896800000895d */ /* 0x004fea0003900000 */
[----:B------:R-:W2:Y:S02]  /*a3b0*/  @!P0 SYNCS.PHASECHK.TRANS64 P0, [R0+URZ+0x120], R5 ;  /* 0x00012005000085a7 */ /* 0x000ea400080010ff */
[----:B--2---:R-:W-:Y:S05]  /*a3c0*/  @!P0 BRA `(.L_x_45) ;  /* 0xfffffffc00f08947 */ /* 0x004fea000383ffff */
[----:B------:R-:W-:Y:S05]  /*a3d0*/  BRA `(.L_x_134) ;  /* 0xffffff8400247947 */ /* 0x000fea000383ffff */
.L_x_46:
[----:B------:R-:W-:-:S07]  /*a3e0*/  MOV R0, UR5 ;  /* 0x0000000500007c02 */ /* 0x000fce0008000f00 */
.L_x_135:
[----:B-1----:R1:W2:Y:S02]  /*a3f0*/  SYNCS.PHASECHK.TRANS64.TRYWAIT P0, [R0+URZ+0xd0], R5 ;  /* 0x0000d005000075a7 */ /* 0x0022a400080011ff */
[----:B--2---:R-:W-:Y:S05]  /*a400*/  @!P0 NANOSLEEP.SYNCS 0x989680 ;  /* 0x009896800000895d */ /* 0x004fea0003900000 */
[----:B------:R-:W2:Y:S02]  /*a410*/  @!P0 SYNCS.PHASECHK.TRANS64 P0, [R0+URZ+0xd0], R5 ;  /* 0x0000d005000085a7 */ /* 0x000ea400080010ff */
[----:B--2---:R-:W-:Y:S05]  /*a420*/  @!P0 BRA `(.L_x_135) ;  /* 0xfffffffc00f08947 */ /* 0x004fea000383ffff */
[----:B------:R-:W-:Y:S05]  /*a430*/  BRA `(.L_x_136) ;  /* 0xffffff8400347947 */ /* 0x000fea000383ffff */
.L_x_47:
[----:B-1----:R1:W2:Y:S02]  /*a440*/  SYNCS.PHASECHK.TRANS64.TRYWAIT P1, [R0+URZ+0xc0], R5 ;  /* 0x0000c005000075a7 */ /* 0x0022a400080211ff */
[----:B--2---:R-:W-:Y:S05]  /*a450*/  @!P1 NANOSLEEP.SYNCS 0x989680 ;  /* 0x009896800000995d */ /* 0x004fea0003900000 */
[----:B------:R-:W2:Y:S02]  /*a460*/  @!P1 SYNCS.PHASECHK.TRANS64 P1, [R0+URZ+0xc0], R5 ;  /* 0x0000c005000095a7 */ /* 0x000ea400080210ff */
[----:B--2---:R-:W-:Y:S05]  /*a470*/  @!P1 BRA `(.L_x_47) ;  /* 0xfffffffc00f09947 */ /* 0x004fea000383ffff */
[----:B------:R-:W-:Y:S05]  /*a480*/  BRA `(.L_x_137) ;  /* 0xffffff8400647947 */ /* 0x000fea000383ffff */
.L_x_50:
[----:B------:R-:W-:-:S07]  /*a490*/  MOV R0, UR5 ;  /* 0x0000000500007c02 */ /* 0x000fce0008000f00 */
.L_x_138:
[----:B-1----:R1:W2:Y:S02]  /*a4a0*/  SYNCS.PHASECHK.TRANS64.TRYWAIT P0, [R0+URZ+0xd0], R3 ;  /* 0x0000d003000075a7 */ /* 0x0022a400080011ff */
[----:B--2---:R-:W-:Y:S05]  /*a4b0*/  @!P0 NANOSLEEP.SYNCS 0x989680 ;  /* 0x009896800000895d */ /* 0x004fea0003900000 */
[----:B------:R-:W2:Y:S02]  /*a4c0*/  @!P0 SYNCS.PHASECHK.TRANS64 P0, [R0+URZ+0xd0], R3 ;  /* 0x0000d003000085a7 */ /* 0x000ea400080010ff */
[----:B--2---:R-:W-:Y:S05]  /*a4d0*/  @!P0 BRA `(.L_x_138) ;  /* 0xfffffffc00f08947 */ /* 0x004fea000383ffff */
[----:B------:R-:W-:Y:S05]  /*a4e0*/  BRA `(.L_x_49) ;  /* 0xffffff8400b87947 */ /* 0x000fea000383ffff */
.L_x_57:
[----:B-1----:R1:W2:Y:S02]  /*a4f0*/  SYNCS.PHASECHK.TRANS64.TRYWAIT P1, [R0+URZ+0xc0], R5 ;  /* 0x0000c005000075a7 */ /* 0x0022a400080211ff */
[----:B--2---:R-:W-:Y:S05]  /*a500*/  @!P1 NANOSLEEP.SYNCS 0x989680 ;  /* 0x009896800000995d */ /* 0x004fea0003900000 */
[----:B------:R-:W2:Y:S02]  /*a510*/  @!P1 SYNCS.PHASECHK.TRANS64 P1, [R0+URZ+0xc0], R5 ;  /* 0x0000c005000095a7 */ /* 0x000ea400080210ff */
[----:B--2---:R-:W-:Y:S05]  /*a520*/  @!P1 BRA `(.L_x_57) ;  /* 0xfffffffc00f09947 */ /* 0x004fea000383ffff */
[----:B------:R-:W-:Y:S05]  /*a530*/  BRA `(.L_x_139) ;  /* 0xffffff8c00287947 */ /* 0x000fea000383ffff */
.L_x_58:
[----:B------:R-:W-:-:S07]  /*a540*/  MOV R3, UR7 ;  /* 0x0000000700037c02 */ /* 0x000fce0008000f00 */
.L_x_140:
[----:B-1----:R1:W2:Y:S02]  /*a550*/  SYNCS.PHASECHK.TRANS64.TRYWAIT P0, [R3+URZ+0x100], R0 ;  /* 0x00010000030075a7 */ /* 0x0022a400080011ff */
[----:B--2---:R-:W-:Y:S05]  /*a560*/  @!P0 NANOSLEEP.SYNCS 0x989680 ;  /* 0x009896800000895d */ /* 0x004fea0003900000 */
[----:B------:R-:W2:Y:S02]  /*a570*/  @!P0 SYNCS.PHASECHK.TRANS64 P0, [R3+URZ+0x100], R0 ;  /* 0x00010000030085a7 */ /* 0x000ea400080010ff */
[----:B--2---:R-:W-:Y:S05]  /*a580*/  @!P0 BRA `(.L_x_140) ;  /* 0xfffffffc00f08947 */ /* 0x004fea000383ffff */
[----:B------:R-:W-:Y:S05]  /*a590*/  BRA `(.L_x_141) ;  /* 0xffffff8c00607947 */ /* 0x000fea000383ffff */
.L_x_61:
[----:B------:R-:W-:Y:S07]  /*a5a0*/  MOV R0, UR6 ;  /* 0x0000000600007c02 */ /* 0x000fee0008000f00 */
.L_x_142:
[----:B-1----:R1:W2:Y:S02]  /*a5b0*/  SYNCS.PHASECHK.TRANS64.TRYWAIT P0, [R0+URZ], R3 ;  /* 0x00000003000075a7 */ /* 0x0022a400080011ff */
[----:B--2---:R-:W-:Y:S05]  /*a5c0*/  @!P0 NANOSLEEP.SYNCS 0x989680 ;  /* 0x009896800000895d */ /* 0x004fea0003900000 */
[----:B------:R-:W2:Y:S02]  /*a5d0*/  @!P0 SYNCS.PHASECHK.TRANS64 P0, [R0+URZ], R3 ;  /* 0x00000003000085a7 */ /* 0x000ea400080010ff */
[----:B--2---:R-:W-:Y:S05]  /*a5e0*/  @!P0 BRA `(.L_x_142) ;  /* 0xfffffffc00f08947 */ /* 0x004fea000383ffff */
[----:B------:R-:W-:Y:S05]  /*a5f0*/  BRA `(.L_x_60) ;  /* 0xffffff8c007c7947 */ /* 0x000fea000383ffff */
.L_x_64:
[----:B------:R-:W-:-:S07]  /*a600*/  MOV R0, UR6 ;  /* 0x0000000600007c02 */ /* 0x000fce0008000f00 */
.L_x_143:
[----:B--2---:R2:W4:Y:S02]  /*a610*/  SYNCS.PHASECHK.TRANS64.TRYWAIT P0, [R0+URZ], R3 ;  /* 0x00000003000075a7 */ /* 0x00452400080011ff */
[----:B----4-:R-:W-:Y:S05]  /*a620*/  @!P0 NANOSLEEP.SYNCS 0x989680 ;  /* 0x009896800000895d */ /* 0x010fea0003900000 */
[----:B------:R-:W4:Y:S02]  /*a630*/  @!P0 SYNCS.PHASECHK.TRANS64 P0, [R0+URZ], R3 ;  /* 0x00000003000085a7 */ /* 0x000f2400080010ff */
[----:B----4-:R-:W-:Y:S05]  /*a640*/  @!P0 BRA `(.L_x_143) ;  /* 0xfffffffc00f08947 */ /* 0x010fea000383ffff */
[----:B------:R-:W-:Y:S05]  /*a650*/  BRA `(.L_x_144) ;  /* 0xffffff9000587947 */ /* 0x000fea000383ffff */
.L_x_65:
[----:B------:R-:W-:-:S07]  /*a660*/  MOV R0, UR6 ;  /* 0x0000000600007c02 */ /* 0x000fce0008000f00 */
.L_x_145:
[----:B-1----:R1:W2:Y:S02]  /*a670*/  SYNCS.PHASECHK.TRANS64.TRYWAIT P0, [R0+URZ], R3 ;  /* 0x00000003000075a7 */ /* 0x0022a400080011ff */
[----:B--2---:R-:W-:Y:S05]  /*a680*/  @!P0 NANOSLEEP.SYNCS 0x989680 ;  /* 0x009896800000895d */ /* 0x004fea0003900000 */
[----:B------:R-:W2:Y:S02]  /*a690*/  @!P0 SYNCS.PHASECHK.TRANS64 P0, [R0+URZ], R3 ;  /* 0x00000003000085a7 */ /* 0x000ea400080010ff */
[----:B--2---:R-:W-:Y:S05]  /*a6a0*/  @!P0 BRA `(.L_x_145) ;  /* 0xfffffffc00f08947 */ /* 0x004fea000383ffff */
[----:B------:R-:W-:Y:S05]  /*a6b0*/  BRA `(.L_x_146) ;  /* 0xffffff9000647947 */ /* 0x000fea000383ffff */
.L_x_66:
[----:B------:R-:W-:-:S07]  /*a6c0*/  MOV R0, UR6 ;  /* 0x0000000600007c02 */ /* 0x000fce0008000f00 */
.L_x_147:
[----:B-1----:R1:W2:Y:S02]  /*a6d0*/  SYNCS.PHASECHK.TRANS64.TRYWAIT P0, [R0+URZ], R3 ;  /* 0x00000003000075a7 */ /* 0x0022a400080011ff */
[----:B--2---:R-:W-:Y:S05]  /*a6e0*/  @!P0 NANOSLEEP.SYNCS 0x989680 ;  /* 0x009896800000895d */ /* 0x004fea0003900000 */
[----:B------:R-:W2:Y:S02]  /*a6f0*/  @!P0 SYNCS.PHASECHK.TRANS64 P0, [R0+URZ], R3 ;  /* 0x00000003000085a7 */ /* 0x000ea400080010ff */
[----:B--2---:R-:W-:Y:S05]  /*a700*/  @!P0 BRA `(.L_x_147) ;  /* 0xfffffffc00f08947 */ /* 0x004fea000383ffff */
[----:B------:R-:W-:Y:S05]  /*a710*/  BRA `(.L_x_148) ;  /* 0xffffff9000707947 */ /* 0x000fea000383ffff */
.L_x_67:
[----:B------:R-:W-:-:S07]  /*a720*/  MOV R0, UR7 ;  /* 0x0000000700007c02 */ /* 0x000fce0008000f00 */
.L_x_149:
[----:B-1----:R1:W2:Y:S02]  /*a730*/  SYNCS.PHASECHK.TRANS64.TRYWAIT P0, [R0+URZ], R3 ;  /* 0x00000003000075a7 */ /* 0x0022a400080011ff */
[----:B--2---:R-:W-:Y:S05]  /*a740*/  @!P0 NANOSLEEP.SYNCS 0x989680 ;  /* 0x009896800000895d */ /* 0x004fea0003900000 */
[----:B------:R-:W2:Y:S02]  /*a750*/  @!P0 SYNCS.PHASECHK.TRANS64 P0, [R0+URZ], R3 ;  /* 0x00000003000085a7 */ /* 0x000ea400080010ff */
[----:B--2---:R-:W-:Y:S05]  /*a760*/  @!P0 BRA `(.L_x_149) ;  /* 0xfffffffc00f08947 */ /* 0x004fea000383ffff */
[----:B------:R-:W-:Y:S05]  /*a770*/  BRA `(.L_x_150) ;  /* 0xffffff90007c7947 */ /* 0x000fea000383ffff */
.L_x_72:
[----:B--2---:R2:W3:Y:S02]  /*a780*/  SYNCS.PHASECHK.TRANS64.TRYWAIT P0, [R0+URZ+0xc0], R3 ;  /* 0x0000c003000075a7 */ /* 0x0044e400080011ff */
[----:B---3--:R-:W-:Y:S05]  /*a790*/  @!P0 NANOSLEEP.SYNCS 0x989680 ;  /* 0x009896800000895d */ /* 0x008fea0003900000 */
[----:B------:R-:W3:Y:S02]  /*a7a0*/  @!P0 SYNCS.PHASECHK.TRANS64 P0, [R0+URZ+0xc0], R3 ;  /* 0x0000c003000085a7 */ /* 0x000ee400080010ff */
[----:B---3--:R-:W-:Y:S05]  /*a7b0*/  @!P0 BRA `(.L_x_72) ;  /* 0xfffffffc00f08947 */ /* 0x008fea000383ffff */
[----:B------:R-:W-:Y:S05]  /*a7c0*/  BRA `(.L_x_151) ;  /* 0xffffff9400787947 */ /* 0x000fea000383ffff */
.L_x_75:
[----:B------:R-:W-:Y:S07]  /*a7d0*/  MOV R0, UR13 ;  /* 0x0000000d00007c02 */ /* 0x000fee0008000f00 */
.L_x_152:
[----:B--2---:R2:W3:Y:S02]  /*a7e0*/  SYNCS.PHASECHK.TRANS64.TRYWAIT P0, [R0+URZ+0xb8], R3 ;  /* 0x0000b803000075a7 */ /* 0x0044e400080011ff */
[----:B---3--:R-:W-:Y:S05]  /*a7f0*/  @!P0 NANOSLEEP.SYNCS 0x989680 ;  /* 0x009896800000895d */ /* 0x008fea0003900000 */
[----:B------:R-:W3:Y:S02]  /*a800*/  @!P0 SYNCS.PHASECHK.TRANS64 P0, [R0+URZ+0xb8], R3 ;  /* 0x0000b803000085a7 */ /* 0x000ee400080010ff */
[----:B---3--:R-:W-:Y:S05]  /*a810*/  @!P0 BRA `(.L_x_152) ;  /* 0xfffffffc00f08947 */ /* 0x008fea000383ffff */
[----:B------:R-:W-:Y:S05]  /*a820*/  BRA `(.L_x_74) ;  /* 0xffffff9800587947 */ /* 0x000fea000383ffff */
.L_x_78:
[----:B------:R-:W-:Y:S07]  /*a830*/  MOV R0, UR16 ;  /* 0x0000001000007c02 */ /* 0x000fee0008000f00 */
.L_x_153:
[----:B-1----:R1:W2:Y:S02]  /*a840*/  SYNCS.PHASECHK.TRANS64.TRYWAIT P0, [R0+URZ+0x98], R3 ;  /* 0x00009803000075a7 */ /* 0x0022a400080011ff */
[----:B--2---:R-:W-:Y:S05]  /*a850*/  @!P0 NANOSLEEP.SYNCS 0x989680 ;  /* 0x009896800000895d */ /* 0x004fea0003900000 */
[----:B------:R-:W2:Y:S02]  /*a860*/  @!P0 SYNCS.PHASECHK.TRANS64 P0, [R0+URZ+0x98], R3 ;  /* 0x00009803000085a7 */ /* 0x000ea400080010ff */
[----:B--2---:R-:W-:Y:S05]  /*a870*/  @!P0 BRA `(.L_x_153) ;  /* 0xfffffffc00f08947 */ /* 0x004fea000383ffff */
[----:B------:R-:W-:Y:S05]  /*a880*/  BRA `(.L_x_154) ;  /* 0xffffff9800d07947 */ /* 0x000fea000383ffff */
.L_x_79:
[----:B------:R-:W-:Y:S07]  /*a890*/  MOV R3, UR14 ;  /* 0x0000000e00037c02 */ /* 0x000fee0008000f00 */
.L_x_155:
[----:B-1----:R1:W2:Y:S02]  /*a8a0*/  SYNCS.PHASECHK.TRANS64.TRYWAIT P0, [R3+URZ+0x98], R12 ;  /* 0x0000980c030075a7 */ /* 0x0022a400080011ff */
[----:B--2---:R-:W-:Y:S05]  /*a8b0*/  @!P0 NANOSLEEP.SYNCS 0x989680 ;  /* 0x009896800000895d */ /* 0x004fea0003900000 */
[----:B------:R-:W2:Y:S02]  /*a8c0*/  @!P0 SYNCS.PHASECHK.TRANS64 P0, [R3+URZ+0x98], R12 ;  /* 0x0000980c030085a7 */ /* 0x000ea400080010ff */
[----:B--2---:R-:W-:Y:S05]  /*a8d0*/  @!P0 BRA `(.L_x_155) ;  /* 0xfffffffc00f08947 */ /* 0x004fea000383ffff */
[----:B------:R-:W-:Y:S05]  /*a8e0*/  BRA `(.L_x_156) ;  /* 0xffffff9c00707947 */ /* 0x000fea000383ffff */
.L_x_81:
[----:B------:R-:W-:-:S07]  /*a8f0*/  MOV R0, UR4 ;  /* 0x0000000400007c02 */ /* 0x000fce0008000f00 */
.L_x_157:
[----:B-1----:R1:W3:Y:S02]  /*a900*/  SYNCS.PHASECHK.TRANS64.TRYWAIT P0, [R0+URZ], R3 ;  /* 0x00000003000075a7 */ /* 0x0022e400080011ff */
[----:B---3--:R-:W-:Y:S05]  /*a910*/  @!P0 NANOSLEEP.SYNCS 0x989680 ;  /* 0x009896800000895d */ /* 0x008fea0003900000 */
[----:B------:R-:W3:Y:S02]  /*a920*/  @!P0 SYNCS.PHASECHK.TRANS64 P0, [R0+URZ], R3 ;  /* 0x00000003000085a7 */ /* 0x000ee400080010ff */
[----:B---3--:R-:W-:Y:S05]  /*a930*/  @!P0 BRA `(.L_x_157) ;  /* 0xfffffffc00f08947 */ /* 0x008fea000383ffff */
[----:B------:R-:W-:Y:S05]  /*a940*/  BRA `(.L_x_158) ;  /* 0xffffff9c00fc7947 */ /* 0x000fea000383ffff */
.L_x_82:
[----:B------:R-:W-:-:S07]  /*a950*/  MOV R0, UR4 ;  /* 0x0000000400007c02 */ /* 0x000fce0008000f00 */
.L_x_159:
[----:B-1----:R1:W3:Y:S02]  /*a960*/  SYNCS.PHASECHK.TRANS64.TRYWAIT P0, [R0+URZ], R3 ;  /* 0x00000003000075a7 */ /* 0x0022e400080011ff */
[----:B---3--:R-:W-:Y:S05]  /*a970*/  @!P0 NANOSLEEP.SYNCS 0x989680 ;  /* 0x009896800000895d */ /* 0x008fea0003900000 */
[----:B------:R-:W3:Y:S02]  /*a980*/  @!P0 SYNCS.PHASECHK.TRANS64 P0, [R0+URZ], R3 ;  /* 0x00000003000085a7 */ /* 0x000ee400080010ff */
[----:B---3--:R-:W-:Y:S05]  /*a990*/  @!P0 BRA `(.L_x_159) ;  /* 0xfffffffc00f08947 */ /* 0x008fea000383ffff */
[----:B------:R-:W-:Y:S05]  /*a9a0*/  BRA `(.L_x_160) ;  /* 0xffffffa000087947 */ /* 0x000fea000383ffff */
.L_x_84:
[----:B-1----:R1:W3:Y:S02]  /*a9b0*/  SYNCS.PHASECHK.TRANS64.TRYWAIT P0, [R0+URZ+0xc0], R3 ;  /* 0x0000c003000075a7 */ /* 0x0022e400080011ff */
[----:B---3--:R-:W-:Y:S05]  /*a9c0*/  @!P0 NANOSLEEP.SYNCS 0x989680 ;  /* 0x009896800000895d */ /* 0x008fea0003900000 */
[----:B------:R-:W3:Y:S02]  /*a9d0*/  @!P0 SYNCS.PHASECHK.TRANS64 P0, [R0+URZ+0xc0], R3 ;  /* 0x0000c003000085a7 */ /* 0x000ee400080010ff */
[----:B---3--:R-:W-:Y:S05]  /*a9e0*/  @!P0 BRA `(.L_x_84) ;  /* 0xfffffffc00f08947 */ /* 0x008fea000383ffff */
[----:B------:R-:W-:Y:S05]  /*a9f0*/  BRA `(.L_x_161) ;  /* 0xffffffa000c87947 */ /* 0x000fea000383ffff */
.L_x_98:
[----:B-1----:R1:W3:Y:S02]  /*aa00*/  SYNCS.PHASECHK.TRANS64.TRYWAIT P0, [R3+URZ+0x80], R0 ;  /* 0x00008000030075a7 */ /* 0x0022e400080011ff */
[----:B---3--:R-:W-:Y:S05]  /*aa10*/  @!P0 NANOSLEEP.SYNCS 0x989680 ;  /* 0x009896800000895d */ /* 0x008fea0003900000 */
[----:B------:R-:W3:Y:S02]  /*aa20*/  @!P0 SYNCS.PHASECHK.TRANS64 P0, [R3+URZ+0x80], R0 ;  /* 0x00008000030085a7 */ /* 0x000ee400080010ff */
[----:B---3--:R-:W-:Y:S05]  /*aa30*/  @!P0 BRA `(.L_x_98) ;  /* 0xfffffffc00f08947 */ /* 0x008fea000383ffff */
[----:B------:R-:W-:Y:S05]  /*aa40*/  BRA `(.L_x_97) ;  /* 0xffffffb000447947 */ /* 0x000fea000383ffff */
.L_x_101:
[----:B-1----:R1:W3:Y:S02]  /*aa50*/  SYNCS.PHASECHK.TRANS64.TRYWAIT P0, [R71+URZ+0xe0], R0 ;  /* 0x0000e000470075a7 */ /* 0x0022e400080011ff */
[----:B---3--:R-:W-:Y:S05]  /*aa60*/  @!P0 NANOSLEEP.SYNCS 0x989680 ;  /* 0x009896800000895d */ /* 0x008fea0003900000 */
[----:B------:R-:W3:Y:S02]  /*aa70*/  @!P0 SYNCS.PHASECHK.TRANS64 P0, [R71+URZ+0xe0], R0 ;  /* 0x0000e000470085a7 */ /* 0x000ee400080010ff */
[----:B---3--:R-:W-:Y:S05]  /*aa80*/  @!P0 BRA `(.L_x_101) ;  /* 0xfffffffc00f08947 */ /* 0x008fea000383ffff */
[----:B------:R-:W-:Y:S05]  /*aa90*/  BRA `(.L_x_100) ;  /* 0xffffffb000a07947 */ /* 0x000fea000383ffff */
        .weak           $__internal_0_$__cuda_sm10x_tcgen05_guardrail_trap_col_being_dealloced_not_returned_by_alloc
        .type           $__internal_0_$__cuda_sm10x_tcgen05_guardrail_trap_col_being_dealloced_not_returned_by_alloc,@function
        .size           $__internal_0_$__cuda_sm10x_tcgen05_guardrail_trap_col_being_dealloced_not_returned_by_alloc,($__internal_1_$__cuda_sm10x_tcgen05_guardrail_trap_phase_invalid_during_alloc - $__internal_0_$__cuda_sm10x_tcgen05_guardrail_trap_col_being_dealloced_not_returned_by_alloc)
$__internal_0_$__cuda_sm10x_tcgen05_guardrail_trap_col_being_dealloced_not_returned_by_alloc:
[----:B------:R-:W-:Y:S05]  /*aaa0*/  BPT.TRAP 0x1 ;  /* 0x000000040000795c */ /* 0x000fea0000300000 */
[----:B------:R-:W-:-:S04]  /*aab0*/  HFMA2 R3, -RZ, RZ, 0, 0 ;  /* 0x00000000ff037431 */ /* 0x000fc800000001ff */
[----:B------:R-:W-:Y:S05]  /*aac0*/  RET.REL.NODEC R2 `(_ZN7cutlass13device_kernelINS_4gemm6kernel13GemmUniversalIN4cute5tupleIJiiiiEEENS1_10collective13CollectiveMmaINS1_35MainloopSm100TmaUmmaWarpSpecializedILi8ELi2ELi4ENS5_IJNS4_1CILi1EEESB_SB_EEEEENS5_IJNSA_ILi128EEENSA_ILi64EEESF_EEENS_10bfloat16_tENS5_IJlSB_lEEESH_SI_NS4_8TiledMMAINS4_8MMA_AtomIJNS4_20SM100_MMA_F16BF16_SSISH_SH_fLi128ELi64ELNS4_4UMMA5MajorE0ELSN_0ELNSM_7ScaleInE0ELSO_0EEEEEENS4_6LayoutISC_NS5_IJNSA_ILi0EEESS_SS_EEEEENS5_IJNS4_10UnderscoreESV_SV_EEEEENS4_13SM90_TMA_LOADENS4_14ComposedLayoutINS4_7SwizzleILi3ELi4ELi3EEENS4_18smem_ptr_flag_bitsILi16EEENSR_INS5_IJNSA_ILi8EEESF_EEENS5_IJSF_SB_EEEEEEEvNS4_8identityESY_S18_vS19_EENS_8epilogue10collective18CollectiveEpilogueINS1B_23Sm100TmaWarpSpecializedILi3ELi2ELi32ELb1ELb0EEEJSG_NS5_IJNSR_ISE_SB_EENSR_INSA_ILi32EEESB_EEEEESH_SI_SH_SI_NS1B_6fusion15FusionCallbacksIS1F_NS1K_13LinCombEltActINS1B_6thread4GELUESH_fSH_fLNS_15FloatRoundStyleE2EEESG_S1J_JEEENS4_5SM1004TMEM4LOAD26SM100_TMEM_LOAD_32dp32b32xESY_NSZ_INS10_ILi2ELi4ELi3EEES13_NSR_INS5_IJS14_S1H_EEENS5_IJS1H_SB_EEEEEEENS4_39AutoVectorizingCopyWithAssumedAlignmentILi128EEENS4_14SM90_TMA_STOREES20_S22_S22_EEEvvEEEEvNT_6ParamsE) ;  /* 0xffffff54024c7950 */ /* 0x000fea0003c3ffff */
        .weak           $__internal_1_$__cuda_sm10x_tcgen05_guardrail_trap_phase_invalid_during_alloc
        .type           $__internal_1_$__cuda_sm10x_tcgen05_guardrail_trap_phase_invalid_during_alloc,@function
        .size           $__internal_1_$__cuda_sm10x_tcgen05_guardrail_trap_phase_invalid_during_alloc,($__internal_2_$__cuda_sm10x_tcgen05_guardrail_trap_unallocated_columns_being_dealloced - $__internal_1_$__cuda_sm10x_tcgen05_guardrail_trap_phase_invalid_during_alloc)
$__internal_1_$__cuda_sm10x_tcgen05_guardrail_trap_phase_invalid_during_alloc:
[----:B------:R-:W-:Y:S05]  /*aad0*/  BPT.TRAP 0x1 ;  /* 0x000000040000795c */ /* 0x000fea0000300000 */
[----:B------:R-:W-:-:S04]  /*aae0*/  MOV R3, 0x0 ;  /* 0x0000000000037802 */ /* 0x000fc80000000f00 */
[----:B------:R-:W-:Y:S05]  /*aaf0*/  RET.REL.NODEC R2 `(_ZN7cutlass13device_kernelINS_4gemm6kernel13GemmUniversalIN4cute5tupleIJiiiiEEENS1_10collective13CollectiveMmaINS1_35MainloopSm100TmaUmmaWarpSpecializedILi8ELi2ELi4ENS5_IJNS4_1CILi1EEESB_SB_EEEEENS5_IJNSA_ILi128EEENSA_ILi64EEESF_EEENS_10bfloat16_tENS5_IJlSB_lEEESH_SI_NS4_8TiledMMAINS4_8MMA_AtomIJNS4_20SM100_MMA_F16BF16_SSISH_SH_fLi128ELi64ELNS4_4UMMA5MajorE0ELSN_0ELNSM_7ScaleInE0ELSO_0EEEEEENS4_6LayoutISC_NS5_IJNSA_ILi0EEESS_SS_EEEEENS5_IJNS4_10UnderscoreESV_SV_EEEEENS4_13SM90_TMA_LOADENS4_14ComposedLayoutINS4_7SwizzleILi3ELi4ELi3EEENS4_18smem_ptr_flag_bitsILi16EEENSR_INS5_IJNSA_ILi8EEESF_EEENS5_IJSF_SB_EEEEEEEvNS4_8identityESY_S18_vS19_EENS_8epilogue10collective18CollectiveEpilogueINS1B_23Sm100TmaWarpSpecializedILi3ELi2ELi32ELb1ELb0EEEJSG_NS5_IJNSR_ISE_SB_EENSR_INSA_ILi32EEESB_EEEEESH_SI_SH_SI_NS1B_6fusion15FusionCallbacksIS1F_NS1K_13LinCombEltActINS1B_6thread4GELUESH_fSH_fLNS_15FloatRoundStyleE2EEESG_S1J_JEEENS4_5SM1004TMEM4LOAD26SM100_TMEM_LOAD_32dp32b32xESY_NSZ_INS10_ILi2ELi4ELi3EEES13_NSR_INS5_IJS14_S1H_EEENS5_IJS1H_SB_EEEEEEENS4_39AutoVectorizingCopyWithAssumedAlignmentILi128EEENS4_14SM90_TMA_STOREES20_S22_S22_EEEvvEEEEvNT_6ParamsE) ;  /* 0xffffff5402407950 */ /* 0x000fea0003c3ffff */
        .weak           $__internal_2_$__cuda_sm10x_tcgen05_guardrail_trap_unallocated_columns_being_dealloced
        .type           $__internal_2_$__cuda_sm10x_tcgen05_guardrail_trap_unallocated_columns_being_dealloced,@function
        .size           $__internal_2_$__cuda_sm10x_tcgen05_guardrail_trap_unallocated_columns_being_dealloced,(.L_x_163 - $__internal_2_$__cuda_sm10x_tcgen05_guardrail_trap_unallocated_columns_being_dealloced)
$__internal_2_$__cuda_sm10x_tcgen05_guardrail_trap_unallocated_columns_being_dealloced:
[----:B------:R-:W-:Y:S05]  /*ab00*/  BPT.TRAP 0x1 ;  /* 0x000000040000795c */ /* 0x000fea0000300000 */
[----:B------:R-:W-:-:S04]  /*ab10*/  HFMA2 R3, -RZ, RZ, 0, 0 ;  /* 0x00000000ff037431 */ /* 0x000fc800000001ff */
[----:B------:R-:W-:Y:S05]  /*ab20*/  RET.REL.NODEC R2 `(_ZN7cutlass13device_kernelINS_4gemm6kernel13GemmUniversalIN4cute5tupleIJiiiiEEENS1_10collective13CollectiveMmaINS1_35MainloopSm100TmaUmmaWarpSpecializedILi8ELi2ELi4ENS5_IJNS4_1CILi1EEESB_SB_EEEEENS5_IJNSA_ILi128EEENSA_ILi64EEESF_EEENS_10bfloat16_tENS5_IJlSB_lEEESH_SI_NS4_8TiledMMAINS4_8MMA_AtomIJNS4_20SM100_MMA_F16BF16_SSISH_SH_fLi128ELi64ELNS4_4UMMA5MajorE0ELSN_0ELNSM_7ScaleInE0ELSO_0EEEEEENS4_6LayoutISC_NS5_IJNSA_ILi0EEESS_SS_EEEEENS5_IJNS4_10UnderscoreESV_SV_EEEEENS4_13SM90_TMA_LOADENS4_14ComposedLayoutINS4_7SwizzleILi3ELi4ELi3EEENS4_18smem_ptr_flag_bitsILi16EEENSR_INS5_IJNSA_ILi8EEESF_EEENS5_IJSF_SB_EEEEEEEvNS4_8identityESY_S18_vS19_EENS_8epilogue10collective18CollectiveEpilogueINS1B_23Sm100TmaWarpSpecializedILi3ELi2ELi32ELb1ELb0EEEJSG_NS5_IJNSR_ISE_SB_EENSR_INSA_ILi32EEESB_EEEEESH_SI_SH_SI_NS1B_6fusion15FusionCallbacksIS1F_NS1K_13LinCombEltActINS1B_6thread4GELUESH_fSH_fLNS_15FloatRoundStyleE2EEESG_S1J_JEEENS4_5SM1004TMEM4LOAD26SM100_TMEM_LOAD_32dp32b32xESY_NSZ_INS10_ILi2ELi4ELi3EEES13_NSR_INS5_IJS14_S1H_EEENS5_IJS1H_SB_EEEEEEENS4_39AutoVectorizingCopyWithAssumedAlignmentILi128EEENS4_14SM90_TMA_STOREES20_S22_S22_EEEvvEEEEvNT_6ParamsE) ;  /* 0xffffff5402347950 */ /* 0x000fea0003c3ffff */
.L_x_162:
[----:B------:R-:W-:-:S00]  /*ab30*/  BRA `(.L_x_162) ;  /* 0xfffffffc00fc7947 */ /* 0x000fc0000383ffff */
[----:B------:R-:W-:-:S00]  /*ab40*/  NOP ;  /* 0x0000000000007918 */ /* 0x000fc00000000000 */
        /* <DEDUP_REMOVED lines=11> */
.L_x_163:


//--------------------- .nv.global.init           --------------------------
	.section	.nv.global.init,"aw",@progbits
.nv.global.init:
	.type		$str$27,@object
	.size		$str$27,($str$28 - $str$27)
$str$27:
        /*0000*/ 	.byte	0x28, 0x61, 0x64, 0x64, 0x72, 0x65, 0x73, 0x73, 0x20, 0x26, 0x20, 0x6d, 0x61, 0x73, 0x6b, 0x29
        /*0010*/ 	.byte	0x20, 0x3d, 0x3d, 0x20, 0x30, 0x00
	.type		$str$28,@object
	.size		$str$28,($str$26 - $str$28)
$str$28:
        /*0016*/ 	.byte	0x2f, 0x74, 0x6d, 0x70, 0x2f, 0x63, 0x75, 0x74, 0x6c, 0x61, 0x73, 0x73, 0x5f, 0x73, 0x77, 0x65
        /*0026*/ 	.byte	0x65, 0x70, 0x5f, 0x73, 0x72, 0x63, 0x2f, 0x69, 0x6e, 0x63, 0x6c, 0x75, 0x64, 0x65, 0x2f, 0x63
        /*0036*/ 	.byte	0x75, 0x74, 0x65, 0x2f, 0x70, 0x6f, 0x69, 0x6e, 0x74, 0x65, 0x72, 0x5f, 0x66, 0x6c, 0x61, 0x67
        /*0046*/ 	.byte	0x67, 0x65, 0x64, 0x2e, 0x68, 0x70, 0x70, 0x00
	.type		$str$26,@object
	.size		$str$26,($str$25 - $str$26)
$str$26:
        /*004e*/ 	.byte	0x2f, 0x74, 0x6d, 0x70, 0x2f, 0x63, 0x75, 0x74, 0x6c, 0x61, 0x73, 0x73, 0x5f, 0x73, 0x77, 0x65
        /*005e*/ 	.byte	0x65, 0x70, 0x5f, 0x73, 0x72, 0x63, 0x2f, 0x69, 0x6e, 0x63, 0x6c, 0x75, 0x64, 0x65, 0x2f, 0x63
        /*006e*/ 	.byte	0x75, 0x74, 0x65, 0x2f, 0x61, 0x74, 0x6f, 0x6d, 0x2f, 0x63, 0x6f, 0x70, 0x79, 0x5f, 0x74, 0x72
        /*007e*/ 	.byte	0x61, 0x69, 0x74, 0x73, 0x5f, 0x73, 0x6d, 0x31, 0x30, 0x30, 0x2e, 0x68, 0x70, 0x70, 0x00
	.type		$str$25,@object
	.size		$str$25,(__unnamed_1 - $str$25)
$str$25:
        /*008d*/ 	.byte	0x28, 0x28, 0x75, 0x69, 0x6e, 0x74, 0x33, 0x32, 0x5f, 0x74, 0x28, 0x74, 0x68, 0x72, 0x65, 0x61
        /*009d*/ 	.byte	0x64, 0x49, 0x64, 0x78, 0x2e, 0x78, 0x29, 0x20, 0x2f, 0x20, 0x33, 0x32, 0x29, 0x20, 0x25, 0x20
        /*00ad*/ 	.byte	0x34, 0x29, 0x20, 0x3d, 0x3d, 0x20, 0x28, 0x28, 0x28, 0x74, 0x6d, 0x65, 0x6d, 0x5f, 0x61, 0x64
        /*00bd*/ 	.byte	0x64, 0x72, 0x20, 0x3e, 0x3e, 0x20, 0x31, 0x36, 0x29, 0x20, 0x2f, 0x20, 0x33, 0x32, 0x29, 0x20
        /*00cd*/ 	.byte	0x25, 0x20, 0x34, 0x29, 0x00
	.type		__unnamed_1,@object
	.size		__unnamed_1,(__unnamed_2 - __unnamed_1)
__unnamed_1:
        /*00d2*/ 	.byte	0x61, 0x75, 0x74, 0x6f, 0x20, 0x63, 0x75, 0x74, 0x65, 0x3a, 0x3a, 0x61, 0x73, 0x5f, 0x70, 0x6f
        /* <DEDUP_REMOVED lines=24> */
        /*0262*/ 	.byte	0x34, 0x30, 0x39, 0x36, 0x3e, 0x3e, 0x3e, 0x3e, 0x5d, 0x00
	.type		__unnamed_2,@object
	.size		__unnamed_2,(.L_2 - __unnamed_2)
__unnamed_2:
        /* <DEDUP_REMOVED lines=42> */
        /*050c*/ 	.byte	0x3e, 0x3e, 0x5d, 0x00
.L_2:


//--------------------- .nv.shared._ZN7cutlass13device_kernelINS_4gemm6kernel13GemmUniversalIN4cute5tupleIJiiiiEEENS1_10collective13CollectiveMmaINS1_35MainloopSm100TmaUmmaWarpSpecializedILi8ELi2ELi4ENS5_IJNS4_1CILi1EEESB_SB_EEEEENS5_IJNSA_ILi128EEENSA_ILi64EEESF_EEENS_10bfloat16_tENS5_IJlSB_lEEESH_SI_NS4_8TiledMMAINS4_8MMA_AtomIJNS4_20SM100_MMA_F16BF16_SSISH_SH_fLi128ELi64ELNS4_4UMMA5MajorE0ELSN_0ELNSM_7ScaleInE0ELSO_0EEEEEENS4_6LayoutISC_NS5_IJNSA_ILi0EEESS_SS_EEEEENS5_IJNS4_10UnderscoreESV_SV_EEEEENS4_13SM90_TMA_LOADENS4_14ComposedLayoutINS4_7SwizzleILi3ELi4ELi3EEENS4_18smem_ptr_flag_bitsILi16EEENSR_INS5_IJNSA_ILi8EEESF_EEENS5_IJSF_SB_EEEEEEEvNS4_8identityESY_S18_vS19_EENS_8epilogue10collective18CollectiveEpilogueINS1B_23Sm100TmaWarpSpecializedILi3ELi2ELi32ELb1ELb0EEEJSG_NS5_IJNSR_ISE_SB_EENSR_INSA_ILi32EEESB_EEEEESH_SI_SH_SI_NS1B_6fusion15FusionCallbacksIS1F_NS1K_13LinCombEltActINS1B_6thread4GELUESH_fSH_fLNS_15FloatRoundStyleE2EEESG_S1J_JEEENS4_5SM1004TMEM4LOAD26SM100_TMEM_LOAD_32dp32b32xESY_NSZ_INS10_ILi2ELi4ELi3EEES13_NSR_INS5_IJS14_S1H_EEENS5_IJS1H_SB_EEEEEEENS4_39AutoVectorizingCopyWithAssumedAlignmentILi128EEENS4_14SM90_TMA_STOREES20_S22_S22_EEEvvEEEEvNT_6ParamsE --------------------------
	.section	.nv.shared._ZN7cutlass13device_kernelINS_4gemm6kernel13GemmUniversalIN4cute5tupleIJiiiiEEENS1_10collective13CollectiveMmaINS1_35MainloopSm100TmaUmmaWarpSpecializedILi8ELi2ELi4ENS5_IJNS4_1CILi1EEESB_SB_EEEEENS5_IJNSA_ILi128EEENSA_ILi64EEESF_EEENS_10bfloat16_tENS5_IJlSB_lEEESH_SI_NS4_8TiledMMAINS4_8MMA_AtomIJNS4_20SM100_MMA_F16BF16_SSISH_SH_fLi128ELi64ELNS4_4UMMA5MajorE0ELSN_0ELNSM_7ScaleInE0ELSO_0EEEEEENS4_6LayoutISC_NS5_IJNSA_ILi0EEESS_SS_EEEEENS5_IJNS4_10UnderscoreESV_SV_EEEEENS4_13SM90_TMA_LOADENS4_14ComposedLayoutINS4_7SwizzleILi3ELi4ELi3EEENS4_18smem_ptr_flag_bitsILi16EEENSR_INS5_IJNSA_ILi8EEESF_EEENS5_IJSF_SB_EEEEEEEvNS4_8identityESY_S18_vS19_EENS_8epilogue10collective18CollectiveEpilogueINS1B_23Sm100TmaWarpSpecializedILi3ELi2ELi32ELb1ELb0EEEJSG_NS5_IJNSR_ISE_SB_EENSR_INSA_ILi32EEESB_EEEEESH_SI_SH_SI_NS1B_6fusion15FusionCallbacksIS1F_NS1K_13LinCombEltActINS1B_6thread4GELUESH_fSH_fLNS_15FloatRoundStyleE2EEESG_S1J_JEEENS4_5SM1004TMEM4LOAD26SM100_TMEM_LOAD_32dp32b32xESY_NSZ_INS10_ILi2ELi4ELi3EEES13_NSR_INS5_IJS14_S1H_EEENS5_IJS1H_SB_EEEEEEENS4_39AutoVectorizingCopyWithAssumedAlignmentILi128EEENS4_14SM90_TMA_STOREES20_S22_S22_EEEvvEEEEvNT_6ParamsE,"aw",@nobits
	.sectionflags	@""
	.align	16
	.zero		1024


//--------------------- .nv.shared.reserved.0     --------------------------
	.section	.nv.shared.reserved.0,"aw",@nobits
	.weak		__nv_reservedSMEM_offset_0_alias
	.size		__nv_reservedSMEM_offset_0_alias, 0, 64
	.other		__nv_reservedSMEM_offset_0_alias,@"STO_CUDA_RESERVED_SHARED STV_DEFAULT"
__nv_reservedSMEM_offset_0_alias:
	.zero		0
.nv.shared.reserved.0:
	.zero		64
	.weak		__nv_reservedSMEM_tcgen05_partition
	.type		__nv_reservedSMEM_tcgen05_partition,@object
	.size		__nv_reservedSMEM_tcgen05_partition,(.L_0 - __nv_reservedSMEM_tcgen05_partition)
__nv_reservedSMEM_tcgen05_partition:
	.zero		32
.L_0:


//--------------------- .nv.global                --------------------------
	.section	.nv.global,"aw",@nobits
.nv.global:
	.type		_ZN39_INTERNAL_3bfbec6f_4_k_cu_71a0aaae_29654cute1_E,@object
	.size		_ZN39_INTERNAL_3bfbec6f_4_k_cu_71a0aaae_29654cute1_E,(_ZN39_INTERNAL_3bfbec6f_4_k_cu_71a0aaae_29654cuda3std3__45__cpo6cbeginE - _ZN39_INTERNAL_3bfbec6f_4_k_cu_71a0aaae_29654cute1_E)
_ZN39_INTERNAL_3bfbec6f_4_k_cu_71a0aaae_29654cute1_E:
	.zero		1
	.type		_ZN39_INTERNAL_3bfbec6f_4_k_cu_71a0aaae_29654cuda3std3__45__cpo6cbeginE,@object
	.size		_ZN39_INTERNAL_3bfbec6f_4_k_cu_71a0aaae_29654cuda3std3__45__cpo6cbeginE,(_ZN39_INTERNAL_3bfbec6f_4_k_cu_71a0aaae_29654cuda3std3__48in_placeE - _ZN39_INTERNAL_3bfbec6f_4_k_cu_71a0aaae_29654cuda3std3__45__cpo6cbeginE)
_ZN39_INTERNAL_3bfbec6f_4_k_cu_71a0aaae_29654cuda3std3__45__cpo6cbeginE:
	.zero		1
	.type		_ZN39_INTERNAL_3bfbec6f_4_k_cu_71a0aaae_29654cuda3std3__48in_placeE,@object
	.size		_ZN39_INTERNAL_3bfbec6f_4_k_cu_71a0aaae_29654cuda3std3__48in_placeE,(_ZN39_INTERNAL_3bfbec6f_4_k_cu_71a0aaae_29654cuda3std6ranges3__45__cpo9iter_moveE - _ZN39_INTERNAL_3bfbec6f_4_k_cu_71a0aaae_29654cuda3std3__48in_placeE)
_ZN39_INTERNAL_3bfbec6f_4_k_cu_71a0aaae_29654cuda3std3__48in_placeE:
	.zero		1
	.type		_ZN39_INTERNAL_3bfbec6f_4_k_cu_71a0aaae_29654cuda3std6ranges3__45__cpo9iter_moveE,@object
	.size		_ZN39_INTERNAL_3bfbec6f_4_k_cu_71a0aaae_29654cuda3std6ranges3__45__cpo9iter_moveE,(_ZN39_INTERNAL_3bfbec6f_4_k_cu_71a0aaae_29654cuda3std3__45__cpo5beginE - _ZN39_INTERNAL_3bfbec6f_4_k_cu_71a0aaae_29654cuda3std6ranges3__45__cpo9iter_moveE)
_ZN39_INTERNAL_3bfbec6f_4_k_cu_71a0aaae_29654cuda3std6ranges3__45__cpo9iter_moveE:
	.zero		1
	.type		_ZN39_INTERNAL_3bfbec6f_4_k_cu_71a0aaae_29654cuda3std3__45__cpo5beginE,@object
	.size		_ZN39_INTERNAL_3bfbec6f_4_k_cu_71a0aaae_29654cuda3std3__45__cpo5beginE,(_ZN39_INTERNAL_3bfbec6f_4_k_cu_71a0aaae_29654cuda3std3__441_GLOBAL__N__3bfbec6f_4_k_cu_71a0aaae_29656ignoreE - _ZN39_INTERNAL_3bfbec6f_4_k_cu_71a0aaae_29654cuda3std3__45__cpo5beginE)
_ZN39_INTERNAL_3bfbec6f_4_k_cu_71a0aaae_29654cuda3std3__45__cpo5beginE:
	.zero		1
	.type		_ZN39_INTERNAL_3bfbec6f_4_k_cu_71a0aaae_29654cuda3std3__441_GLOBAL__N__3bfbec6f_4_k_cu_71a0aaae_29656ignoreE,@object
	.size		_ZN39_INTERNAL_3bfbec6f_4_k_cu_71a0aaae_29654cuda3std3__441_GLOBAL__N__3bfbec6f_4_k_cu_71a0aaae_29656ignoreE,(_ZN39_INTERNAL_3bfbec6f_4_k_cu_71a0aaae_29654cute7productE - _ZN39_INTERNAL_3bfbec6f_4_k_cu_71a0aaae_29654cuda3std3__441_GLOBAL__N__3bfbec6f_4_k_cu_71a0aaae_29656ignoreE)
_ZN39_INTERNAL_3bfbec6f_4_k_cu_71a0aaae_29654cuda3std3__441_GLOBAL__N__3bfbec6f_4_k_cu_71a0aaae_29656ignoreE:
	.zero		1
	.type		_ZN39_INTERNAL_3bfbec6f_4_k_cu_71a0aaae_29654cute7productE,@object
	.size		_ZN39_INTERNAL_3bfbec6f_4_k_cu_71a0aaae_29654cute7productE,(_ZN39_INTERNAL_3bfbec6f_4_k_cu_71a0aaae_29654cuda3std3__45__cpo3endE - _ZN39_INTERNAL_3bfbec6f_4_k_cu_71a0aaae_29654cute7productE)
_ZN39_INTERNAL_3bfbec6f_4_k_cu_71a0aaae_29654cute7productE:
	.zero		1
	.type		_ZN39_INTERNAL_3bfbec6f_4_k_cu_71a0aaae_29654cuda3std3__45__cpo3endE,@object
	.size		_ZN39_INTERNAL_3bfbec6f_4_k_cu_71a0aaae_29654cuda3std3__45__cpo3endE,(_ZN39_INTERNAL_3bfbec6f_4_k_cu_71a0aaae_29654cuda3std3__419piecewise_constructE - _ZN39_INTERNAL_3bfbec6f_4_k_cu_71a0aaae_29654cuda3std3__45__cpo3endE)
_ZN39_INTERNAL_3bfbec6f_4_k_cu_71a0aaae_29654cuda3std3__45__cpo3endE:
	.zero		1
	.type		_ZN39_INTERNAL_3bfbec6f_4_k_cu_71a0aaae_29654cuda3std3__419piecewise_constructE,@object
	.size		_ZN39_INTERNAL_3bfbec6f_4_k_cu_71a0aaae_29654cuda3std3__419piecewise_constructE,(_ZN39_INTERNAL_3bfbec6f_4_k_cu_71a0aaae_29654cuda3std3__45__cpo4cendE - _ZN39_INTERNAL_3bfbec6f_4_k_cu_71a0aaae_29654cuda3std3__419piecewise_constructE)
_ZN39_INTERNAL_3bfbec6f_4_k_cu_71a0aaae_29654cuda3std3__419piecewise_constructE:
	.zero		1
	.type		_ZN39_INTERNAL_3bfbec6f_4_k_cu_71a0aaae_29654cuda3std3__45__cpo4cendE,@object
	.size		_ZN39_INTERNAL_3bfbec6f_4_k_cu_71a0aaae_29654cuda3std3__45__cpo4cendE,(_ZN39_INTERNAL_3bfbec6f_4_k_cu_71a0aaae_29654cuda3std6ranges3__45__cpo4swapE - _ZN39_INTERNAL_3bfbec6f_4_k_cu_71a0aaae_29654cuda3std3__45__cpo4cendE)
_ZN39_INTERNAL_3bfbec6f_4_k_cu_71a0aaae_29654cuda3std3__45__cpo4cendE:
	.zero		1
	.type		_ZN39_INTERNAL_3bfbec6f_4_k_cu_71a0aaae_29654cuda3std6ranges3__45__cpo4swapE,@object
	.size		_ZN39_INTERNAL_3bfbec6f_4_k_cu_71a0aaae_29654cuda3std6ranges3__45__cpo4swapE,(.L_10 - _ZN39_INTERNAL_3bfbec6f_4_k_cu_71a0aaae_29654cuda3std6ranges3__45__cpo4swapE)
_ZN39_INTERNAL_3bfbec6f_4_k_cu_71a0aaae_29654cuda3std6ranges3__45__cpo4swapE:
	.zero		1
.L_10:


//--------------------- .nv.constant0._ZN7cutlass13device_kernelINS_4gemm6kernel13GemmUniversalIN4cute5tupleIJiiiiEEENS1_10collective13CollectiveMmaINS1_35MainloopSm100TmaUmmaWarpSpecializedILi8ELi2ELi4ENS5_IJNS4_1CILi1EEESB_SB_EEEEENS5_IJNSA_ILi128EEENSA_ILi64EEESF_EEENS_10bfloat16_tENS5_IJlSB_lEEESH_SI_NS4_8TiledMMAINS4_8MMA_AtomIJNS4_20SM100_MMA_F16BF16_SSISH_SH_fLi128ELi64ELNS4_4UMMA5MajorE0ELSN_0ELNSM_7ScaleInE0ELSO_0EEEEEENS4_6LayoutISC_NS5_IJNSA_ILi0EEESS_SS_EEEEENS5_IJNS4_10UnderscoreESV_SV_EEEEENS4_13SM90_TMA_LOADENS4_14ComposedLayoutINS4_7SwizzleILi3ELi4ELi3EEENS4_18smem_ptr_flag_bitsILi16EEENSR_INS5_IJNSA_ILi8EEESF_EEENS5_IJSF_SB_EEEEEEEvNS4_8identityESY_S18_vS19_EENS_8epilogue10collective18CollectiveEpilogueINS1B_23Sm100TmaWarpSpecializedILi3ELi2ELi32ELb1ELb0EEEJSG_NS5_IJNSR_ISE_SB_EENSR_INSA_ILi32EEESB_EEEEESH_SI_SH_SI_NS1B_6fusion15FusionCallbacksIS1F_NS1K_13LinCombEltActINS1B_6thread4GELUESH_fSH_fLNS_15FloatRoundStyleE2EEESG_S1J_JEEENS4_5SM1004TMEM4LOAD26SM100_TMEM_LOAD_32dp32b32xESY_NSZ_INS10_ILi2ELi4ELi3EEES13_NSR_INS5_IJS14_S1H_EEENS5_IJS1H_SB_EEEEEEENS4_39AutoVectorizingCopyWithAssumedAlignmentILi128EEENS4_14SM90_TMA_STOREES20_S22_S22_EEEvvEEEEvNT_6ParamsE --------------------------
	.section	.nv.constant0._ZN7cutlass13device_kernelINS_4gemm6kernel13GemmUniversalIN4cute5tupleIJiiiiEEENS1_10collective13CollectiveMmaINS1_35MainloopSm100TmaUmmaWarpSpecializedILi8ELi2ELi4ENS5_IJNS4_1CILi1EEESB_SB_EEEEENS5_IJNSA_ILi128EEENSA_ILi64EEESF_EEENS_10bfloat16_tENS5_IJlSB_lEEESH_SI_NS4_8TiledMMAINS4_8MMA_AtomIJNS4_20SM100_MMA_F16BF16_SSISH_SH_fLi128ELi64ELNS4_4UMMA5MajorE0ELSN_0ELNSM_7ScaleInE0ELSO_0EEEEEENS4_6LayoutISC_NS5_IJNSA_ILi0EEESS_SS_EEEEENS5_IJNS4_10UnderscoreESV_SV_EEEEENS4_13SM90_TMA_LOADENS4_14ComposedLayoutINS4_7SwizzleILi3ELi4ELi3EEENS4_18smem_ptr_flag_bitsILi16EEENSR_INS5_IJNSA_ILi8EEESF_EEENS5_IJSF_SB_EEEEEEEvNS4_8identityESY_S18_vS19_EENS_8epilogue10collective18CollectiveEpilogueINS1B_23Sm100TmaWarpSpecializedILi3ELi2ELi32ELb1ELb0EEEJSG_NS5_IJNSR_ISE_SB_EENSR_INSA_ILi32EEESB_EEEEESH_SI_SH_SI_NS1B_6fusion15FusionCallbacksIS1F_NS1K_13LinCombEltActINS1B_6thread4GELUESH_fSH_fLNS_15FloatRoundStyleE2EEESG_S1J_JEEENS4_5SM1004TMEM4LOAD26SM100_TMEM_LOAD_32dp32b32xESY_NSZ_INS10_ILi2ELi4ELi3EEES13_NSR_INS5_IJS14_S1H_EEENS5_IJS1H_SB_EEEEEEENS4_39AutoVectorizingCopyWithAssumedAlignmentILi128EEENS4_14SM90_TMA_STOREES20_S22_S22_EEEvvEEEEvNT_6ParamsE,"a",@progbits
	.sectionflags	@""
	.align	4
.nv.constant0._ZN7cutlass13device_kernelINS_4gemm6kernel13GemmUniversalIN4cute5tupleIJiiiiEEENS1_10collective13CollectiveMmaINS1_35MainloopSm100TmaUmmaWarpSpecializedILi8ELi2ELi4ENS5_IJNS4_1CILi1EEESB_SB_EEEEENS5_IJNSA_ILi128EEENSA_ILi64EEESF_EEENS_10bfloat16_tENS5_IJlSB_lEEESH_SI_NS4_8TiledMMAINS4_8MMA_AtomIJNS4_20SM100_MMA_F16BF16_SSISH_SH_fLi128ELi64ELNS4_4UMMA5MajorE0ELSN_0ELNSM_7ScaleInE0ELSO_0EEEEEENS4_6LayoutISC_NS5_IJNSA_ILi0EEESS_SS_EEEEENS5_IJNS4_10UnderscoreESV_SV_EEEEENS4_13SM90_TMA_LOADENS4_14ComposedLayoutINS4_7SwizzleILi3ELi4ELi3EEENS4_18smem_ptr_flag_bitsILi16EEENSR_INS5_IJNSA_ILi8EEESF_EEENS5_IJSF_SB_EEEEEEEvNS4_8identityESY_S18_vS19_EENS_8epilogue10collective18CollectiveEpilogueINS1B_23Sm100TmaWarpSpecializedILi3ELi2ELi32ELb1ELb0EEEJSG_NS5_IJNSR_ISE_SB_EENSR_INSA_ILi32EEESB_EEEEESH_SI_SH_SI_NS1B_6fusion15FusionCallbacksIS1F_NS1K_13LinCombEltActINS1B_6thread4GELUESH_fSH_fLNS_15FloatRoundStyleE2EEESG_S1J_JEEENS4_5SM1004TMEM4LOAD26SM100_TMEM_LOAD_32dp32b32xESY_NSZ_INS10_ILi2ELi4ELi3EEES13_NSR_INS5_IJS14_S1H_EEENS5_IJS1H_SB_EEEEEEENS4_39AutoVectorizingCopyWithAssumedAlignmentILi128EEENS4_14SM90_TMA_STOREES20_S22_S22_EEEvvEEEEvNT_6ParamsE:
	.zero		2944


//--------------------- SYMBOLS --------------------------

	.type		.nv.reservedSmem.offset0,@object
	.size		.nv.reservedSmem.offset0,0x4
	.type		.nv.reservedSmem.cap,@object
	.size		.nv.reservedSmem.cap,0x4
	.type		__assertfail,@function
